// auto-generated by cutlass_sweep.gemm — config: {"arch": "sm_100", "cluster_m": 2, "cluster_n": 1, "dtype": "int8", "stages": 3, "tile_k": 64, "tile_m": 128, "tile_n": 256}
#include "cutlass/cutlass.h"
#include "cutlass/gemm/collective/collective_builder.hpp"
#include "cutlass/gemm/device/gemm_universal_adapter.h"
#include "cutlass/gemm/kernel/gemm_universal.hpp"
#include "cutlass/epilogue/collective/collective_builder.hpp"

using ElemA = int8_t;
using ElemB = int8_t;
using ElemCD = int8_t;
using Acc  = int32_t;
using TileShape    = cute::Shape<cute::_128, cute::_256, cute::_64>;
using ClusterShape = cute::Shape<cute::_2, cute::_1, cute::_1>;

using CollectiveEpilogue = typename cutlass::epilogue::collective::CollectiveBuilder<
    cutlass::arch::Sm100, cutlass::arch::OpClassTensorOp,
    TileShape, ClusterShape,
    cutlass::epilogue::collective::EpilogueTileAuto,
    Acc, Acc,
    ElemCD, cutlass::layout::RowMajor, 128 / cutlass::sizeof_bits<ElemCD>::value,
    ElemCD, cutlass::layout::RowMajor, 128 / cutlass::sizeof_bits<ElemCD>::value,
    cutlass::epilogue::collective::EpilogueScheduleAuto
  >::CollectiveOp;

using CollectiveMainloop = typename cutlass::gemm::collective::CollectiveBuilder<
    cutlass::arch::Sm100, cutlass::arch::OpClassTensorOp,
    ElemA, cutlass::layout::RowMajor, 128 / cutlass::sizeof_bits<ElemA>::value,
    ElemB, cutlass::layout::ColumnMajor, 128 / cutlass::sizeof_bits<ElemB>::value,
    Acc,
    TileShape, ClusterShape,
    cutlass::gemm::collective::StageCount<3>,
    cutlass::gemm::collective::KernelScheduleAuto
  >::CollectiveOp;

using GemmKernel = cutlass::gemm::kernel::GemmUniversal<
    cute::Shape<int,int,int,int>,
    CollectiveMainloop,
    CollectiveEpilogue
>;
using Gemm = cutlass::gemm::device::GemmUniversalAdapter<GemmKernel>;

// Force the device kernel symbol into the cubin without needing a host main.
auto* _anchor = &cutlass::device_kernel<GemmKernel>;


// ===== COMPILED SASS (sm_100a) =====

	.target	sm_100a

	.elftype	@"ET_EXEC"


//--------------------- .note.nv.tkinfo           --------------------------
	.section	.note.nv.tkinfo,"",@"SHT_NOTE"
	.sectionflags	@"SHF_NOTE_NV_TKINFO"
	.tkinfo
        /*0018*/ 	.word	0x00000002
        /*0030*/ 	.string	""
        /*0030*/ 	.string	"ptxas"
        /*0030*/ 	.string	"Cuda compilation tools, release 13.0, V13.0.88"
        /*0030*/ 	.string	"Build cuda_13.0.r13.0/compiler.36424714_0"
        /*0030*/ 	.string	"-arch sm_100a -m 64 "



//--------------------- .note.nv.cuinfo           --------------------------
	.section	.note.nv.cuinfo,"",@"SHT_NOTE"
	.sectionflags	@"SHF_NOTE_NV_CUINFO"
        /*0018*/ 	.short	0x0002
        /*001a*/ 	.short	0x0064
        /*001c*/ 	.short	0x0082
	.zero		2


//--------------------- .nv.info                  --------------------------
	.section	.nv.info,"",@"SHT_CUDA_INFO"
	.align	4


	//----- nvinfo : EIATTR_REGCOUNT
	.align		4
        /*0000*/ 	.byte	0x04, 0x2f
        /*0002*/ 	.short	(.L_20 - .L_19)
	.align		4
.L_19:
        /*0004*/ 	.word	index@(_ZN7cutlass13device_kernelINS_4gemm6kernel13GemmUniversalIN4cute5tupleIJiiiiEEENS1_10collective13CollectiveMmaINS1_35MainloopSm100TmaUmmaWarpSpecializedILi3ELi2ELi4ENS5_IJNS4_1CILi2EEENSA_ILi1EEESC_EEEEENS5_IJNSA_ILi128EEENSA_ILi256EEENSA_ILi64EEEEEEaNS5_IJlSC_lEEEaSJ_NS4_8TiledMMAINS4_8MMA_AtomIJNS4_21SM100_MMA_S8_2x1SM_SSIaaiLi128ELi256ELNS4_4UMMA5MajorE0ELSO_0ELNSN_8SaturateE0EEEEEENS4_6LayoutINS5_IJSC_SC_SC_EEENS5_IJNSA_ILi0EEESU_SU_EEEEENS5_IJNS4_10UnderscoreESX_SX_EEEEENS4_18SM100_TMA_2SM_LOADENS4_14ComposedLayoutINS4_7SwizzleILi2ELi4ELi3EEENS4_18smem_ptr_flag_bitsILi8EEENSS_INS5_IJNSA_ILi8EEESH_EEENS5_IJSH_SC_EEEEEEEvNS4_8identityES10_S1A_vS1B_EENS_8epilogue10collective18CollectiveEpilogueINS1D_23Sm100TmaWarpSpecializedILi4ELi2ELi32ELb0ELb0EEEJNS5_IJSH_SG_SH_EEENS5_IJNSS_ISH_SC_EENSS_INS5_IJNSA_ILi32EEESB_EEENS5_IJSC_SF_EEEEEEEEaSJ_aSJ_NS1D_6fusion15FusionCallbacksIS1H_NS1P_17LinearCombinationIaiaiLNS_15FloatRoundStyleE2EEES1I_S1O_JEEENS4_5SM1004TMEM4LOAD26SM100_TMEM_LOAD_32dp32b32xENS4_13SM90_TMA_LOADENS11_INS12_ILi1ELi4ELi3EEES15_NSS_INS5_IJS16_S1K_EEENS5_IJS1K_SC_EEEEEEENS4_39AutoVectorizingCopyWithAssumedAlignmentILi128EEENS4_14SM90_TMA_STOREES24_S26_S26_EEEvvEEEEvNT_6ParamsE)
        /*0008*/ 	.word	0x0000007a


	//----- nvinfo : EIATTR_FRAME_SIZE
	.align		4
.L_20:
        /*000c*/ 	.byte	0x04, 0x11
        /*000e*/ 	.short	(.L_22 - .L_21)
	.align		4
.L_21:
        /*0010*/ 	.word	index@($__internal_2_$__cuda_sm10x_tcgen05_guardrail_trap_unallocated_columns_being_dealloced)
        /*0014*/ 	.word	0x00000000


	//----- nvinfo : EIATTR_FRAME_SIZE
	.align		4
.L_22:
        /*0018*/ 	.byte	0x04, 0x11
        /*001a*/ 	.short	(.L_24 - .L_23)
	.align		4
.L_23:
        /*001c*/ 	.word	index@($__internal_1_$__cuda_sm10x_tcgen05_guardrail_trap_phase_invalid_during_alloc)
        /*0020*/ 	.word	0x00000000


	//----- nvinfo : EIATTR_FRAME_SIZE
	.align		4
.L_24:
        /*0024*/ 	.byte	0x04, 0x11
        /*0026*/ 	.short	(.L_26 - .L_25)
	.align		4
.L_25:
        /*0028*/ 	.word	index@($__internal_0_$__cuda_sm10x_tcgen05_guardrail_trap_col_being_dealloced_not_returned_by_alloc)
        /*002c*/ 	.word	0x00000000


	//----- nvinfo : EIATTR_FRAME_SIZE
	.align		4
.L_26:
        /*0030*/ 	.byte	0x04, 0x11
        /*0032*/ 	.short	(.L_28 - .L_27)
	.align		4
.L_27:
        /*0034*/ 	.word	index@(_ZN7cutlass13device_kernelINS_4gemm6kernel13GemmUniversalIN4cute5tupleIJiiiiEEENS1_10collective13CollectiveMmaINS1_35MainloopSm100TmaUmmaWarpSpecializedILi3ELi2ELi4ENS5_IJNS4_1CILi2EEENSA_ILi1EEESC_EEEEENS5_IJNSA_ILi128EEENSA_ILi256EEENSA_ILi64EEEEEEaNS5_IJlSC_lEEEaSJ_NS4_8TiledMMAINS4_8MMA_AtomIJNS4_21SM100_MMA_S8_2x1SM_SSIaaiLi128ELi256ELNS4_4UMMA5MajorE0ELSO_0ELNSN_8SaturateE0EEEEEENS4_6LayoutINS5_IJSC_SC_SC_EEENS5_IJNSA_ILi0EEESU_SU_EEEEENS5_IJNS4_10UnderscoreESX_SX_EEEEENS4_18SM100_TMA_2SM_LOADENS4_14ComposedLayoutINS4_7SwizzleILi2ELi4ELi3EEENS4_18smem_ptr_flag_bitsILi8EEENSS_INS5_IJNSA_ILi8EEESH_EEENS5_IJSH_SC_EEEEEEEvNS4_8identityES10_S1A_vS1B_EENS_8epilogue10collective18CollectiveEpilogueINS1D_23Sm100TmaWarpSpecializedILi4ELi2ELi32ELb0ELb0EEEJNS5_IJSH_SG_SH_EEENS5_IJNSS_ISH_SC_EENSS_INS5_IJNSA_ILi32EEESB_EEENS5_IJSC_SF_EEEEEEEEaSJ_aSJ_NS1D_6fusion15FusionCallbacksIS1H_NS1P_17LinearCombinationIaiaiLNS_15FloatRoundStyleE2EEES1I_S1O_JEEENS4_5SM1004TMEM4LOAD26SM100_TMEM_LOAD_32dp32b32xENS4_13SM90_TMA_LOADENS11_INS12_ILi1ELi4ELi3EEES15_NSS_INS5_IJS16_S1K_EEENS5_IJS1K_SC_EEEEEEENS4_39AutoVectorizingCopyWithAssumedAlignmentILi128EEENS4_14SM90_TMA_STOREES24_S26_S26_EEEvvEEEEvNT_6ParamsE)
        /*0038*/ 	.word	0x00000000


	//----- nvinfo : EIATTR_MIN_STACK_SIZE
	.align		4
.L_28:
        /*003c*/ 	.byte	0x04, 0x12
        /*003e*/ 	.short	(.L_30 - .L_29)
	.align		4
.L_29:
        /*0040*/ 	.word	index@(_ZN7cutlass13device_kernelINS_4gemm6kernel13GemmUniversalIN4cute5tupleIJiiiiEEENS1_10collective13CollectiveMmaINS1_35MainloopSm100TmaUmmaWarpSpecializedILi3ELi2ELi4ENS5_IJNS4_1CILi2EEENSA_ILi1EEESC_EEEEENS5_IJNSA_ILi128EEENSA_ILi256EEENSA_ILi64EEEEEEaNS5_IJlSC_lEEEaSJ_NS4_8TiledMMAINS4_8MMA_AtomIJNS4_21SM100_MMA_S8_2x1SM_SSIaaiLi128ELi256ELNS4_4UMMA5MajorE0ELSO_0ELNSN_8SaturateE0EEEEEENS4_6LayoutINS5_IJSC_SC_SC_EEENS5_IJNSA_ILi0EEESU_SU_EEEEENS5_IJNS4_10UnderscoreESX_SX_EEEEENS4_18SM100_TMA_2SM_LOADENS4_14ComposedLayoutINS4_7SwizzleILi2ELi4ELi3EEENS4_18smem_ptr_flag_bitsILi8EEENSS_INS5_IJNSA_ILi8EEESH_EEENS5_IJSH_SC_EEEEEEEvNS4_8identityES10_S1A_vS1B_EENS_8epilogue10collective18CollectiveEpilogueINS1D_23Sm100TmaWarpSpecializedILi4ELi2ELi32ELb0ELb0EEEJNS5_IJSH_SG_SH_EEENS5_IJNSS_ISH_SC_EENSS_INS5_IJNSA_ILi32EEESB_EEENS5_IJSC_SF_EEEEEEEEaSJ_aSJ_NS1D_6fusion15FusionCallbacksIS1H_NS1P_17LinearCombinationIaiaiLNS_15FloatRoundStyleE2EEES1I_S1O_JEEENS4_5SM1004TMEM4LOAD26SM100_TMEM_LOAD_32dp32b32xENS4_13SM90_TMA_LOADENS11_INS12_ILi1ELi4ELi3EEES15_NSS_INS5_IJS16_S1K_EEENS5_IJS1K_SC_EEEEEEENS4_39AutoVectorizingCopyWithAssumedAlignmentILi128EEENS4_14SM90_TMA_STOREES24_S26_S26_EEEvvEEEEvNT_6ParamsE)
        /*0044*/ 	.word	0x00000000
.L_30:


//--------------------- .nv.compat                --------------------------
	.section	.nv.compat,"",@"SHT_CUDA_COMPAT_INFO"
	.align	4
        /*0000*/ 	.byte	0x02, 0x09, 0x01, 0x00, 0x02, 0x02, 0x03, 0x00, 0x02, 0x05, 0x06, 0x00, 0x03, 0x07, 0x01, 0x01
        /*0010*/ 	.byte	0x02, 0x03, 0x01, 0x00, 0x02, 0x06, 0x01, 0x00, 0x04, 0x0b, 0x08, 0x00, 0x01, 0x00, 0x00, 0x00
        /*0020*/ 	.byte	0x00, 0x00, 0x00, 0x00


//--------------------- .nv.info._ZN7cutlass13device_kernelINS_4gemm6kernel13GemmUniversalIN4cute5tupleIJiiiiEEENS1_10collective13CollectiveMmaINS1_35MainloopSm100TmaUmmaWarpSpecializedILi3ELi2ELi4ENS5_IJNS4_1CILi2EEENSA_ILi1EEESC_EEEEENS5_IJNSA_ILi128EEENSA_ILi256EEENSA_ILi64EEEEEEaNS5_IJlSC_lEEEaSJ_NS4_8TiledMMAINS4_8MMA_AtomIJNS4_21SM100_MMA_S8_2x1SM_SSIaaiLi128ELi256ELNS4_4UMMA5MajorE0ELSO_0ELNSN_8SaturateE0EEEEEENS4_6LayoutINS5_IJSC_SC_SC_EEENS5_IJNSA_ILi0EEESU_SU_EEEEENS5_IJNS4_10UnderscoreESX_SX_EEEEENS4_18SM100_TMA_2SM_LOADENS4_14ComposedLayoutINS4_7SwizzleILi2ELi4ELi3EEENS4_18smem_ptr_flag_bitsILi8EEENSS_INS5_IJNSA_ILi8EEESH_EEENS5_IJSH_SC_EEEEEEEvNS4_8identityES10_S1A_vS1B_EENS_8epilogue10collective18CollectiveEpilogueINS1D_23Sm100TmaWarpSpecializedILi4ELi2ELi32ELb0ELb0EEEJNS5_IJSH_SG_SH_EEENS5_IJNSS_ISH_SC_EENSS_INS5_IJNSA_ILi32EEESB_EEENS5_IJSC_SF_EEEEEEEEaSJ_aSJ_NS1D_6fusion15FusionCallbacksIS1H_NS1P_17LinearCombinationIaiaiLNS_15FloatRoundStyleE2EEES1I_S1O_JEEENS4_5SM1004TMEM4LOAD26SM100_TMEM_LOAD_32dp32b32xENS4_13SM90_TMA_LOADENS11_INS12_ILi1ELi4ELi3EEES15_NSS_INS5_IJS16_S1K_EEENS5_IJS1K_SC_EEEEEEENS4_39AutoVectorizingCopyWithAssumedAlignmentILi128EEENS4_14SM90_TMA_STOREES24_S26_S26_EEEvvEEEEvNT_6ParamsE --------------------------
	.section	.nv.info._ZN7cutlass13device_kernelINS_4gemm6kernel13GemmUniversalIN4cute5tupleIJiiiiEEENS1_10collective13CollectiveMmaINS1_35MainloopSm100TmaUmmaWarpSpecializedILi3ELi2ELi4ENS5_IJNS4_1CILi2EEENSA_ILi1EEESC_EEEEENS5_IJNSA_ILi128EEENSA_ILi256EEENSA_ILi64EEEEEEaNS5_IJlSC_lEEEaSJ_NS4_8TiledMMAINS4_8MMA_AtomIJNS4_21SM100_MMA_S8_2x1SM_SSIaaiLi128ELi256ELNS4_4UMMA5MajorE0ELSO_0ELNSN_8SaturateE0EEEEEENS4_6LayoutINS5_IJSC_SC_SC_EEENS5_IJNSA_ILi0EEESU_SU_EEEEENS5_IJNS4_10UnderscoreESX_SX_EEEEENS4_18SM100_TMA_2SM_LOADENS4_14ComposedLayoutINS4_7SwizzleILi2ELi4ELi3EEENS4_18smem_ptr_flag_bitsILi8EEENSS_INS5_IJNSA_ILi8EEESH_EEENS5_IJSH_SC_EEEEEEEvNS4_8identityES10_S1A_vS1B_EENS_8epilogue10collective18CollectiveEpilogueINS1D_23Sm100TmaWarpSpecializedILi4ELi2ELi32ELb0ELb0EEEJNS5_IJSH_SG_SH_EEENS5_IJNSS_ISH_SC_EENSS_INS5_IJNSA_ILi32EEESB_EEENS5_IJSC_SF_EEEEEEEEaSJ_aSJ_NS1D_6fusion15FusionCallbacksIS1H_NS1P_17LinearCombinationIaiaiLNS_15FloatRoundStyleE2EEES1I_S1O_JEEENS4_5SM1004TMEM4LOAD26SM100_TMEM_LOAD_32dp32b32xENS4_13SM90_TMA_LOADENS11_INS12_ILi1ELi4ELi3EEES15_NSS_INS5_IJS16_S1K_EEENS5_IJS1K_SC_EEEEEEENS4_39AutoVectorizingCopyWithAssumedAlignmentILi128EEENS4_14SM90_TMA_STOREES24_S26_S26_EEEvvEEEEvNT_6ParamsE,"",@"SHT_CUDA_INFO"
	.sectionflags	@""
	.align	4


	//----- nvinfo : EIATTR_CUDA_API_VERSION
	.align		4
        /*0000*/ 	.byte	0x04, 0x37
        /*0002*/ 	.short	(.L_32 - .L_31)
.L_31:
        /*0004*/ 	.word	0x00000082


	//----- nvinfo : EIATTR_KPARAM_INFO
	.align		4
.L_32:
        /*0008*/ 	.byte	0x04, 0x17
        /*000a*/ 	.short	(.L_34 - .L_33)
.L_33:
        /*000c*/ 	.word	0x00000000
        /*0010*/ 	.short	0x0000
        /*0012*/ 	.short	0x0000
        /*0014*/ 	.byte	0x00, 0xf0, 0x01, 0x20


	//----- nvinfo : EIATTR_AT_ENTRY_FRAGMENTS
	.align		4
.L_34:
        /*0018*/ 	.byte	0x04, 0x4f
        /*001a*/ 	.short	(.L_36 - .L_35)


	//   ....[0]....
.L_35:
        /*001c*/ 	.word	0x00000007


	//----- nvinfo : EIATTR_RESERVED_SMEM_USED
	.align		4
.L_36:
        /*0020*/ 	.byte	0x01, 0x41
	.zero		2


	//----- nvinfo : EIATTR_SPARSE_MMA_MASK
	.align		4
        /*0024*/ 	.byte	0x03, 0x50
        /*0026*/ 	.short	0x0000


	//----- nvinfo : EIATTR_TCGEN05_2CTA_USED
	.align		4
        /*0028*/ 	.byte	0x01, 0x52
	.zero		2


	//----- nvinfo : EIATTR_MAXREG_COUNT
	.align		4
        /*002c*/ 	.byte	0x03, 0x1b
        /*002e*/ 	.short	0x00ff


	//----- nvinfo : EIATTR_NUM_BARRIERS
	.align		4
        /*0030*/ 	.byte	0x02, 0x4c
        /*0032*/ 	.byte	0x07
	.zero		1


	//----- nvinfo : EIATTR_EXTERNS
	.align		4
        /*0034*/ 	.byte	0x04, 0x0f
        /*0036*/ 	.short	(.L_38 - .L_37)


	//   ....[0]....
	.align		4
.L_37:
        /*0038*/ 	.word	index@(__assertfail)


	//----- nvinfo : EIATTR_MERCURY_ISA_VERSION
	.align		4
.L_38:
        /*003c*/ 	.byte	0x03, 0x5f
        /*003e*/ 	.short	0x0101


	//----- nvinfo : EIATTR_INT_WARP_WIDE_INSTR_OFFSETS
	.align		4
        /*0040*/ 	.byte	0x04, 0x31
        /*0042*/ 	.short	(.L_40 - .L_39)


	//   ....[0]....
.L_39:
        /*0044*/ 	.word	0x00000cf0


	//   ....[1]....
        /*0048*/ 	.word	0x00000d90


	//   ....[2]....
        /*004c*/ 	.word	0x000020f0


	//   ....[3]....
        /*0050*/ 	.word	0x00003e60


	//   ....[4]....
        /*0054*/ 	.word	0x00003e80


	//   ....[5]....
        /*0058*/ 	.word	0x00003eb0


	//   ....[6]....
        /*005c*/ 	.word	0x000047f0


	//   ....[7]....
        /*0060*/ 	.word	0x00004810


	//   ....[8]....
        /*0064*/ 	.word	0x00004900


	//   ....[9]....
        /*0068*/ 	.word	0x000049c0


	//   ....[10]....
        /*006c*/ 	.word	0x000049e0


	//   ....[11]....
        /*0070*/ 	.word	0x00004ad0


	//   ....[12]....
        /*0074*/ 	.word	0x00004ba0


	//   ....[13]....
        /*0078*/ 	.word	0x00004bc0


	//   ....[14]....
        /*007c*/ 	.word	0x00004cf0


	//   ....[15]....
        /*0080*/ 	.word	0x00004e70


	//   ....[16]....
        /*0084*/ 	.word	0x00004e80


	//   ....[17]....
        /*0088*/ 	.word	0x00005010


	//----- nvinfo : EIATTR_COOP_GROUP_MASK_REGIDS
	.align		4
.L_40:
        /*008c*/ 	.byte	0x04, 0x29
        /*008e*/ 	.short	(.L_42 - .L_41)


	//   ....[0]....
.L_41:
        /*0090*/ 	.word	0xffffffff


	//   ....[1]....
        /*0094*/ 	.word	0xffffffff


	//   ....[2]....
        /*0098*/ 	.word	0xffffffff


	//   ....[3]....
        /*009c*/ 	.word	0xffffffff


	//   ....[4]....
        /*00a0*/ 	.word	0xffffffff


	//   ....[5]....
        /*00a4*/ 	.word	0xffffffff


	//   ....[6]....
        /*00a8*/ 	.word	0xffffffff


	//   ....[7]....
        /*00ac*/ 	.word	0xffffffff


	//   ....[8]....
        /*00b0*/ 	.word	0xffffffff


	//   ....[9]....
        /*00b4*/ 	.word	0xffffffff


	//   ....[10]....
        /*00b8*/ 	.word	0xffffffff


	//   ....[11]....
        /*00bc*/ 	.word	0xffffffff


	//   ....[12]....
        /*00c0*/ 	.word	0xffffffff


	//   ....[13]....
        /*00c4*/ 	.word	0xffffffff


	//----- nvinfo : EIATTR_COOP_GROUP_INSTR_OFFSETS
	.align		4
.L_42:
        /*00c8*/ 	.byte	0x04, 0x28
        /*00ca*/ 	.short	(.L_44 - .L_43)


	//   ....[0]....
.L_43:
        /*00cc*/ 	.word	0x000000c0


	//   ....[1]....
        /*00d0*/ 	.word	0x00000500


	//   ....[2]....
        /*00d4*/ 	.word	0x00000660


	//   ....[3]....
        /*00d8*/ 	.word	0x000007f0


	//   ....[4]....
        /*00dc*/ 	.word	0x000008e0


	//   ....[5]....
        /*00e0*/ 	.word	0x00000a40


	//   ....[6]....
        /*00e4*/ 	.word	0x00000bd0


	//   ....[7]....
        /*00e8*/ 	.word	0x00000e10


	//   ....[8]....
        /*00ec*/ 	.word	0x00001fd0


	//   ....[9]....
        /*00f0*/ 	.word	0x00002d20


	//   ....[10]....
        /*00f4*/ 	.word	0x000031f0


	//   ....[11]....
        /*00f8*/ 	.word	0x00003220


	//   ....[12]....
        /*00fc*/ 	.word	0x00003d60


	//   ....[13]....
        /*0100*/ 	.word	0x00003f70


	//----- nvinfo : EIATTR_VRC_CTA_INIT_COUNT
	.align		4
.L_44:
        /*0104*/ 	.byte	0x02, 0x4a
        /*0106*/ 	.byte	0x80
	.zero		1


	//----- nvinfo : EIATTR_SYSCALL_OFFSETS
	.align		4
        /*0108*/ 	.byte	0x04, 0x46
        /*010a*/ 	.short	(.L_46 - .L_45)


	//   ....[0]....
.L_45:
        /*010c*/ 	.word	0x00005ab0


	//   ....[1]....
        /*0110*/ 	.word	0x00005bf0


	//   ....[2]....
        /*0114*/ 	.word	0x000063d0


	//   ....[3]....
        /*0118*/ 	.word	0x000071e0


	//   ....[4]....
        /*011c*/ 	.word	0x00007f60


	//   ....[5]....
        /*0120*/ 	.word	0x00008d00


	//----- nvinfo : EIATTR_MBARRIER_INSTR_OFFSETS
	.align		4
.L_46:
        /*0124*/ 	.byte	0x04, 0x39
        /*0126*/ 	.short	(.L_48 - .L_47)


	//   ....[0]....
.L_47:
        /*0128*/ 	.word	0x000005f0
        /*012c*/ 	.word	0x000000ff
        /*0130*/ 	.word	0x00000000
        /*0134*/ 	.short	0x0100
        /*0136*/ 	.byte	0x08
	.zero		1


	//   ....[1]....
        /*0138*/ 	.word	0x00000600
        /*013c*/ 	.word	0x000000ff
        /*0140*/ 	.word	0x00000018
        /*0144*/ 	.short	0x0100
        /*0146*/ 	.byte	0x08
	.zero		1


	//   ....[2]....
        /*0148*/ 	.word	0x00000610
        /*014c*/ 	.word	0x000000ff
        /*0150*/ 	.word	0x00000008
        /*0154*/ 	.short	0x0100
        /*0156*/ 	.byte	0x08
	.zero		1


	//   ....[3]....
        /*0158*/ 	.word	0x00000620
        /*015c*/ 	.word	0x000000ff
        /*0160*/ 	.word	0x00000020
        /*0164*/ 	.short	0x0100
        /*0166*/ 	.byte	0x08
	.zero		1


	//   ....[4]....
        /*0168*/ 	.word	0x00000630
        /*016c*/ 	.word	0x000000ff
        /*0170*/ 	.word	0x00000010
        /*0174*/ 	.short	0x0100
        /*0176*/ 	.byte	0x08
	.zero		1


	//   ....[5]....
        /*0178*/ 	.word	0x00000640
        /*017c*/ 	.word	0x000000ff
        /*0180*/ 	.word	0x00000028
        /*0184*/ 	.short	0x0100
        /*0186*/ 	.byte	0x08
	.zero		1


	//   ....[6]....
        /*0188*/ 	.word	0x00000760
        /*018c*/ 	.word	0x000000ff
        /*0190*/ 	.word	0x00000030
        /*0194*/ 	.short	0x0100
        /*0196*/ 	.byte	0x09
	.zero		1


	//   ....[7]....
        /*0198*/ 	.word	0x00000770
        /*019c*/ 	.word	0x000000ff
        /*01a0*/ 	.word	0x00000050
        /*01a4*/ 	.short	0x0100
        /*01a6*/ 	.byte	0x09
	.zero		1


	//   ....[8]....
        /*01a8*/ 	.word	0x00000780
        /*01ac*/ 	.word	0x000000ff
        /*01b0*/ 	.word	0x00000038
        /*01b4*/ 	.short	0x0100
        /*01b6*/ 	.byte	0x09
	.zero		1


	//   ....[9]....
        /*01b8*/ 	.word	0x00000790
        /*01bc*/ 	.word	0x000000ff
        /*01c0*/ 	.word	0x00000058
        /*01c4*/ 	.short	0x0100
        /*01c6*/ 	.byte	0x09
	.zero		1


	//   ....[10]....
        /*01c8*/ 	.word	0x000007a0
        /*01cc*/ 	.word	0x000000ff
        /*01d0*/ 	.word	0x00000040
        /*01d4*/ 	.short	0x0100
        /*01d6*/ 	.byte	0x09
	.zero		1


	//   ....[11]....
        /*01d8*/ 	.word	0x000007b0
        /*01dc*/ 	.word	0x000000ff
        /*01e0*/ 	.word	0x00000060
        /*01e4*/ 	.short	0x0100
        /*01e6*/ 	.byte	0x09
	.zero		1


	//   ....[12]....
        /*01e8*/ 	.word	0x000007c0
        /*01ec*/ 	.word	0x000000ff
        /*01f0*/ 	.word	0x00000048
        /*01f4*/ 	.short	0x0100
        /*01f6*/ 	.byte	0x09
	.zero		1


	//   ....[13]....
        /*01f8*/ 	.word	0x000007d0
        /*01fc*/ 	.word	0x000000ff
        /*0200*/ 	.word	0x00000068
        /*0204*/ 	.short	0x0100
        /*0206*/ 	.byte	0x09
	.zero		1


	//   ....[14]....
        /*0208*/ 	.word	0x000008b0
        /*020c*/ 	.word	0x000000ff
        /*0210*/ 	.word	0x00000070
        /*0214*/ 	.short	0x0100
        /*0216*/ 	.byte	0x08
	.zero		1


	//   ....[15]....
        /*0218*/ 	.word	0x000008c0
        /*021c*/ 	.word	0x000000ff
        /*0220*/ 	.word	0x00000078
        /*0224*/ 	.short	0x0100
        /*0226*/ 	.byte	0x08
	.zero		1


	//   ....[16]....
        /*0228*/ 	.word	0x000009f0
        /*022c*/ 	.word	0x000000ff
        /*0230*/ 	.word	0x00000080
        /*0234*/ 	.short	0x0100
        /*0236*/ 	.byte	0x08
	.zero		1


	//   ....[17]....
        /*0238*/ 	.word	0x00000a00
        /*023c*/ 	.word	0x000000ff
        /*0240*/ 	.word	0x00000090
        /*0244*/ 	.short	0x0100
        /*0246*/ 	.byte	0x08
	.zero		1


	//   ....[18]....
        /*0248*/ 	.word	0x00000a10
        /*024c*/ 	.word	0x000000ff
        /*0250*/ 	.word	0x00000088
        /*0254*/ 	.short	0x0100
        /*0256*/ 	.byte	0x08
	.zero		1


	//   ....[19]....
        /*0258*/ 	.word	0x00000a20
        /*025c*/ 	.word	0x000000ff
        /*0260*/ 	.word	0x00000098
        /*0264*/ 	.short	0x0100
        /*0266*/ 	.byte	0x08
	.zero		1


	//   ....[20]....
        /*0268*/ 	.word	0x00000b40
        /*026c*/ 	.word	0x000000ff
        /*0270*/ 	.word	0x000000a0
        /*0274*/ 	.short	0x0100
        /*0276*/ 	.byte	0x09
	.zero		1


	//   ....[21]....
        /*0278*/ 	.word	0x00000b50
        /*027c*/ 	.word	0x000000ff
        /*0280*/ 	.word	0x000000c0
        /*0284*/ 	.short	0x0100
        /*0286*/ 	.byte	0x09
	.zero		1


	//   ....[22]....
        /*0288*/ 	.word	0x00000b60
        /*028c*/ 	.word	0x000000ff
        /*0290*/ 	.word	0x000000a8
        /*0294*/ 	.short	0x0100
        /*0296*/ 	.byte	0x09
	.zero		1


	//   ....[23]....
        /*0298*/ 	.word	0x00000b70
        /*029c*/ 	.word	0x000000ff
        /*02a0*/ 	.word	0x000000c8
        /*02a4*/ 	.short	0x0100
        /*02a6*/ 	.byte	0x09
	.zero		1


	//   ....[24]....
        /*02a8*/ 	.word	0x00000b80
        /*02ac*/ 	.word	0x000000ff
        /*02b0*/ 	.word	0x000000b0
        /*02b4*/ 	.short	0x0100
        /*02b6*/ 	.byte	0x09
	.zero		1


	//   ....[25]....
        /*02b8*/ 	.word	0x00000b90
        /*02bc*/ 	.word	0x000000ff
        /*02c0*/ 	.word	0x000000d0
        /*02c4*/ 	.short	0x0100
        /*02c6*/ 	.byte	0x09
	.zero		1


	//   ....[26]....
        /*02c8*/ 	.word	0x00000ba0
        /*02cc*/ 	.word	0x000000ff
        /*02d0*/ 	.word	0x000000b8
        /*02d4*/ 	.short	0x0100
        /*02d6*/ 	.byte	0x09
	.zero		1


	//   ....[27]....
        /*02d8*/ 	.word	0x00000bb0
        /*02dc*/ 	.word	0x000000ff
        /*02e0*/ 	.word	0x000000d8
        /*02e4*/ 	.short	0x0100
        /*02e6*/ 	.byte	0x09
	.zero		1


	//   ....[28]....
        /*02e8*/ 	.word	0x00000ca0
        /*02ec*/ 	.word	0x000000ff
        /*02f0*/ 	.word	0x000000e0
        /*02f4*/ 	.short	0x0100
        /*02f6*/ 	.byte	0x08
	.zero		1


	//   ....[29]....
        /*02f8*/ 	.word	0x00000cb0
        /*02fc*/ 	.word	0x000000ff
        /*0300*/ 	.word	0x000000f0
        /*0304*/ 	.short	0x0100
        /*0306*/ 	.byte	0x08
	.zero		1


	//   ....[30]....
        /*0308*/ 	.word	0x00000cc0
        /*030c*/ 	.word	0x000000ff
        /*0310*/ 	.word	0x000000e8
        /*0314*/ 	.short	0x0100
        /*0316*/ 	.byte	0x08
	.zero		1


	//   ....[31]....
        /*0318*/ 	.word	0x00000cd0
        /*031c*/ 	.word	0x000000ff
        /*0320*/ 	.word	0x000000f8
        /*0324*/ 	.short	0x0100
        /*0326*/ 	.byte	0x08
	.zero		1


	//   ....[32]....
        /*0328*/ 	.word	0x00000dc0
        /*032c*/ 	.word	0x000000ff
        /*0330*/ 	.word	0x00000100
        /*0334*/ 	.short	0x0100
        /*0336*/ 	.byte	0x07
	.zero		1


	//   ....[33]....
        /*0338*/ 	.word	0x000017d0
        /*033c*/ 	.word	0x00000003
        /*0340*/ 	.word	0x000000f0
        /*0344*/ 	.short	0x010a
        /*0346*/ 	.byte	0xff
	.zero		1


	//   ....[34]....
        /*0348*/ 	.word	0x00001800
        /*034c*/ 	.word	0x00000003
        /*0350*/ 	.word	0x000000e0
        /*0354*/ 	.short	0x0101
        /*0356*/ 	.byte	0xff
	.zero		1


	//   ....[35]....
        /*0358*/ 	.word	0x00001900
        /*035c*/ 	.word	0x000000ff
        /*0360*/ 	.word	0x00000018
        /*0364*/ 	.short	0x010a
        /*0366*/ 	.byte	0x08
	.zero		1


	//   ....[36]....
        /*0368*/ 	.word	0x000019d0
        /*036c*/ 	.word	0x000000ff
        /*0370*/ 	.word	0x00000018
        /*0374*/ 	.short	0x010a
        /*0376*/ 	.byte	0x21
	.zero		1


	//   ....[37]....
        /*0378*/ 	.word	0x00001b80
        /*037c*/ 	.word	0x000000ff
        /*0380*/ 	.word	0x00000018
        /*0384*/ 	.short	0x010a
        /*0386*/ 	.byte	0x08
	.zero		1


	//   ....[38]....
        /*0388*/ 	.word	0x00001c80
        /*038c*/ 	.word	0x000000ff
        /*0390*/ 	.word	0x00000078
        /*0394*/ 	.short	0x0101
        /*0396*/ 	.byte	0x06
	.zero		1


	//   ....[39]....
        /*0398*/ 	.word	0x00001ca0
        /*039c*/ 	.word	0x000000ff
        /*03a0*/ 	.word	0x00000018
        /*03a4*/ 	.short	0x010a
        /*03a6*/ 	.byte	0x08
	.zero		1


	//   ....[40]....
        /*03a8*/ 	.word	0x00001d20
        /*03ac*/ 	.word	0x000000ff
        /*03b0*/ 	.word	0x00000018
        /*03b4*/ 	.short	0x010a
        /*03b6*/ 	.byte	0x11
	.zero		1


	//   ....[41]....
        /*03b8*/ 	.word	0x00001eb0
        /*03bc*/ 	.word	0x000000ff
        /*03c0*/ 	.word	0x00000018
        /*03c4*/ 	.short	0x010a
        /*03c6*/ 	.byte	0x08
	.zero		1


	//   ....[42]....
        /*03c8*/ 	.word	0x00002000
        /*03cc*/ 	.word	0x00000002
        /*03d0*/ 	.word	0x00000080
        /*03d4*/ 	.short	0x010a
        /*03d6*/ 	.byte	0xff
	.zero		1


	//   ....[43]....
        /*03d8*/ 	.word	0x000020c0
        /*03dc*/ 	.word	0x00000002
        /*03e0*/ 	.word	0x00000000
        /*03e4*/ 	.short	0x0101
        /*03e6*/ 	.byte	0xff
	.zero		1


	//   ....[44]....
        /*03e8*/ 	.word	0x00002620
        /*03ec*/ 	.word	0x000000ff
        /*03f0*/ 	.word	0x00000000
        /*03f4*/ 	.short	0x010a
        /*03f6*/ 	.byte	0x04
	.zero		1


	//   ....[45]....
        /*03f8*/ 	.word	0x000026b0
        /*03fc*/ 	.word	0x000000ff
        /*0400*/ 	.word	0x00000000
        /*0404*/ 	.short	0x010a
        /*0406*/ 	.byte	0x04
	.zero		1


	//   ....[46]....
        /*0408*/ 	.word	0x00002750
        /*040c*/ 	.word	0x00000000
        /*0410*/ 	.word	0x00000000
        /*0414*/ 	.short	0x010a
        /*0416*/ 	.byte	0xff
	.zero		1


	//   ....[47]....
        /*0418*/ 	.word	0x00002880
        /*041c*/ 	.word	0x00000000
        /*0420*/ 	.word	0x000000e0
        /*0424*/ 	.short	0x010a
        /*0426*/ 	.byte	0xff
	.zero		1


	//   ....[48]....
        /*0428*/ 	.word	0x000028f0
        /*042c*/ 	.word	0x00000004
        /*0430*/ 	.word	0x00000000
        /*0434*/ 	.short	0x0101
        /*0436*/ 	.byte	0xff
	.zero		1


	//   ....[49]....
        /*0438*/ 	.word	0x00002910
        /*043c*/ 	.word	0x000000ff
        /*0440*/ 	.word	0x00000090
        /*0444*/ 	.short	0x010a
        /*0446*/ 	.byte	0x05
	.zero		1


	//   ....[50]....
        /*0448*/ 	.word	0x00002a30
        /*044c*/ 	.word	0x00000000
        /*0450*/ 	.word	0x00000080
        /*0454*/ 	.short	0x010a
        /*0456*/ 	.byte	0xff
	.zero		1


	//   ....[51]....
        /*0458*/ 	.word	0x00002b30
        /*045c*/ 	.word	0x00000000
        /*0460*/ 	.word	0x00000000
        /*0464*/ 	.short	0x0101
        /*0466*/ 	.byte	0xff
	.zero		1


	//   ....[52]....
        /*0468*/ 	.word	0x00002bc0
        /*046c*/ 	.word	0x000000ff
        /*0470*/ 	.word	0x00000090
        /*0474*/ 	.short	0x0106
        /*0476*/ 	.byte	0x05
	.zero		1


	//   ....[53]....
        /*0478*/ 	.word	0x00002be0
        /*047c*/ 	.word	0x000000ff
        /*0480*/ 	.word	0x00000090
        /*0484*/ 	.short	0x010a
        /*0486*/ 	.byte	0x05
	.zero		1


	//   ....[54]....
        /*0488*/ 	.word	0x00002c70
        /*048c*/ 	.word	0x000000ff
        /*0490*/ 	.word	0x00000090
        /*0494*/ 	.short	0x0106
        /*0496*/ 	.byte	0x04
	.zero		1


	//   ....[55]....
        /*0498*/ 	.word	0x00002cb0
        /*049c*/ 	.word	0x00000000
        /*04a0*/ 	.word	0x00000090
        /*04a4*/ 	.short	0x010a
        /*04a6*/ 	.byte	0xff
	.zero		1


	//   ....[56]....
        /*04a8*/ 	.word	0x00002ef0
        /*04ac*/ 	.word	0x000000ff
        /*04b0*/ 	.word	0x00000008
        /*04b4*/ 	.short	0x010a
        /*04b6*/ 	.byte	0x06
	.zero		1


	//   ....[57]....
        /*04b8*/ 	.word	0x00002f10
        /*04bc*/ 	.word	0x000000ff
        /*04c0*/ 	.word	0x00000008
        /*04c4*/ 	.short	0x010a
        /*04c6*/ 	.byte	0x06
	.zero		1


	//   ....[58]....
        /*04c8*/ 	.word	0x000030a0
        /*04cc*/ 	.word	0x000000ff
        /*04d0*/ 	.word	0x00000008
        /*04d4*/ 	.short	0x010a
        /*04d6*/ 	.byte	0x06
	.zero		1


	//   ....[59]....
        /*04d8*/ 	.word	0x000030c0
        /*04dc*/ 	.word	0x000000ff
        /*04e0*/ 	.word	0x00000008
        /*04e4*/ 	.short	0x010a
        /*04e6*/ 	.byte	0x06
	.zero		1


	//   ....[60]....
        /*04e8*/ 	.word	0x00003180
        /*04ec*/ 	.word	0x000000ff
        /*04f0*/ 	.word	0x00000000
        /*04f4*/ 	.short	0x0101
        /*04f6*/ 	.byte	0x07
	.zero		1


	//   ....[61]....
        /*04f8*/ 	.word	0x00003480
        /*04fc*/ 	.word	0x00000000
        /*0500*/ 	.word	0x00000080
        /*0504*/ 	.short	0x010a
        /*0506*/ 	.byte	0xff
	.zero		1


	//   ....[62]....
        /*0508*/ 	.word	0x00003540
        /*050c*/ 	.word	0x00000000
        /*0510*/ 	.word	0x00000000
        /*0514*/ 	.short	0x0101
        /*0516*/ 	.byte	0xff
	.zero		1


	//   ....[63]....
        /*0518*/ 	.word	0x00003600
        /*051c*/ 	.word	0x000000ff
        /*0520*/ 	.word	0x00000000
        /*0524*/ 	.short	0x010a
        /*0526*/ 	.byte	0x06
	.zero		1


	//   ....[64]....
        /*0528*/ 	.word	0x00003610
        /*052c*/ 	.word	0x000000ff
        /*0530*/ 	.word	0x000000c0
        /*0534*/ 	.short	0x010a
        /*0536*/ 	.byte	0x0a
	.zero		1


	//   ....[65]....
        /*0538*/ 	.word	0x000036c0
        /*053c*/ 	.word	0x000000ff
        /*0540*/ 	.word	0x00000000
        /*0544*/ 	.short	0x010a
        /*0546*/ 	.byte	0x09
	.zero		1


	//   ....[66]....
        /*0548*/ 	.word	0x00003800
        /*054c*/ 	.word	0x000000ff
        /*0550*/ 	.word	0x00000000
        /*0554*/ 	.short	0x010a
        /*0556*/ 	.byte	0x06
	.zero		1


	//   ....[67]....
        /*0558*/ 	.word	0x00003a50
        /*055c*/ 	.word	0x000000ff
        /*0560*/ 	.word	0x00000000
        /*0564*/ 	.short	0x010a
        /*0566*/ 	.byte	0x07
	.zero		1


	//   ....[68]....
        /*0568*/ 	.word	0x00003ae0
        /*056c*/ 	.word	0x000000ff
        /*0570*/ 	.word	0x00000000
        /*0574*/ 	.short	0x010a
        /*0576*/ 	.byte	0x07
	.zero		1


	//   ....[69]....
        /*0578*/ 	.word	0x00003b70
        /*057c*/ 	.word	0x000000ff
        /*0580*/ 	.word	0x00000000
        /*0584*/ 	.short	0x010a
        /*0586*/ 	.byte	0x07
	.zero		1


	//   ....[70]....
        /*0588*/ 	.word	0x00003c10
        /*058c*/ 	.word	0x00000000
        /*0590*/ 	.word	0x00000000
        /*0594*/ 	.short	0x010a
        /*0596*/ 	.byte	0xff
	.zero		1


	//   ....[71]....
        /*0598*/ 	.word	0x00003c50
        /*059c*/ 	.word	0x00000000
        /*05a0*/ 	.word	0x00000000
        /*05a4*/ 	.short	0x010a
        /*05a6*/ 	.byte	0xff
	.zero		1


	//   ....[72]....
        /*05a8*/ 	.word	0x00003cc0
        /*05ac*/ 	.word	0x000000ff
        /*05b0*/ 	.word	0x00000000
        /*05b4*/ 	.short	0x0101
        /*05b6*/ 	.byte	0x05
	.zero		1


	//   ....[73]....
        /*05b8*/ 	.word	0x00003d00
        /*05bc*/ 	.word	0x000000ff
        /*05c0*/ 	.word	0x00000100
        /*05c4*/ 	.short	0x010a
        /*05c6*/ 	.byte	0x08
	.zero		1


	//   ....[74]....
        /*05c8*/ 	.word	0x00003d50
        /*05cc*/ 	.word	0x000000ff
        /*05d0*/ 	.word	0x00000000
        /*05d4*/ 	.short	0x0101
        /*05d6*/ 	.byte	0x05
	.zero		1


	//   ....[75]....
        /*05d8*/ 	.word	0x000041a0
        /*05dc*/ 	.word	0x00000000
        /*05e0*/ 	.word	0x00000080
        /*05e4*/ 	.short	0x010a
        /*05e6*/ 	.byte	0xff
	.zero		1


	//   ....[76]....
        /*05e8*/ 	.word	0x00004260
        /*05ec*/ 	.word	0x00000000
        /*05f0*/ 	.word	0x00000000
        /*05f4*/ 	.short	0x0101
        /*05f6*/ 	.byte	0xff
	.zero		1


	//   ....[77]....
        /*05f8*/ 	.word	0x00004580
        /*05fc*/ 	.word	0x000000ff
        /*0600*/ 	.word	0x00000078
        /*0604*/ 	.short	0x010a
        /*0606*/ 	.byte	0x07
	.zero		1


	//   ....[78]....
        /*0608*/ 	.word	0x00004770
        /*060c*/ 	.word	0x000000ff
        /*0610*/ 	.word	0x00000050
        /*0614*/ 	.short	0x010a
        /*0616*/ 	.byte	0x07
	.zero		1


	//   ....[79]....
        /*0618*/ 	.word	0x00004960
        /*061c*/ 	.word	0x000000ff
        /*0620*/ 	.word	0x00000030
        /*0624*/ 	.short	0x010b
        /*0626*/ 	.byte	0x07
	.zero		1


	//   ....[80]....
        /*0628*/ 	.word	0x00004970
        /*062c*/ 	.word	0x000000ff
        /*0630*/ 	.word	0x00000000
        /*0634*/ 	.short	0x0101
        /*0636*/ 	.byte	0x0e
	.zero		1


	//   ....[81]....
        /*0638*/ 	.word	0x00004990
        /*063c*/ 	.word	0x000000ff
        /*0640*/ 	.word	0x00000058
        /*0644*/ 	.short	0x010a
        /*0646*/ 	.byte	0x07
	.zero		1


	//   ....[82]....
        /*0648*/ 	.word	0x00004b40
        /*064c*/ 	.word	0x000000ff
        /*0650*/ 	.word	0x00000038
        /*0654*/ 	.short	0x010b
        /*0656*/ 	.byte	0x07
	.zero		1


	//   ....[83]....
        /*0658*/ 	.word	0x00004b50
        /*065c*/ 	.word	0x000000ff
        /*0660*/ 	.word	0x00000000
        /*0664*/ 	.short	0x0101
        /*0666*/ 	.byte	0x0e
	.zero		1


	//   ....[84]....
        /*0668*/ 	.word	0x00004b60
        /*066c*/ 	.word	0x000000ff
        /*0670*/ 	.word	0x00000060
        /*0674*/ 	.short	0x010a
        /*0676*/ 	.byte	0x07
	.zero		1


	//   ....[85]....
        /*0678*/ 	.word	0x00004d90
        /*067c*/ 	.word	0x000000ff
        /*0680*/ 	.word	0x00000040
        /*0684*/ 	.short	0x010b
        /*0686*/ 	.byte	0x07
	.zero		1


	//   ....[86]....
        /*0688*/ 	.word	0x00004e00
        /*068c*/ 	.word	0x000000ff
        /*0690*/ 	.word	0x00000000
        /*0694*/ 	.short	0x0101
        /*0696*/ 	.byte	0x0e
	.zero		1


	//   ....[87]....
        /*0698*/ 	.word	0x00004e40
        /*069c*/ 	.word	0x000000ff
        /*06a0*/ 	.word	0x00000068
        /*06a4*/ 	.short	0x010a
        /*06a6*/ 	.byte	0x07
	.zero		1


	//   ....[88]....
        /*06a8*/ 	.word	0x00005070
        /*06ac*/ 	.word	0x000000ff
        /*06b0*/ 	.word	0x00000048
        /*06b4*/ 	.short	0x010b
        /*06b6*/ 	.byte	0x07
	.zero		1


	//   ....[89]....
        /*06b8*/ 	.word	0x00005090
        /*06bc*/ 	.word	0x000000ff
        /*06c0*/ 	.word	0x00000000
        /*06c4*/ 	.short	0x0101
        /*06c6*/ 	.byte	0x0d
	.zero		1


	//   ....[90]....
        /*06c8*/ 	.word	0x000050c0
        /*06cc*/ 	.word	0x000000ff
        /*06d0*/ 	.word	0x00000050
        /*06d4*/ 	.short	0x010a
        /*06d6*/ 	.byte	0x07
	.zero		1


	//   ....[91]....
        /*06d8*/ 	.word	0x000050e0
        /*06dc*/ 	.word	0x000000ff
        /*06e0*/ 	.word	0x00000058
        /*06e4*/ 	.short	0x010a
        /*06e6*/ 	.byte	0x07
	.zero		1


	//   ....[92]....
        /*06e8*/ 	.word	0x00005100
        /*06ec*/ 	.word	0x000000ff
        /*06f0*/ 	.word	0x00000060
        /*06f4*/ 	.short	0x010a
        /*06f6*/ 	.byte	0x07
	.zero		1


	//   ....[93]....
        /*06f8*/ 	.word	0x00005140
        /*06fc*/ 	.word	0x00000000
        /*0700*/ 	.word	0x00000068
        /*0704*/ 	.short	0x010a
        /*0706*/ 	.byte	0xff
	.zero		1


	//   ....[94]....
        /*0708*/ 	.word	0x00005480
        /*070c*/ 	.word	0x00000000
        /*0710*/ 	.word	0x00000080
        /*0714*/ 	.short	0x010a
        /*0716*/ 	.byte	0xff
	.zero		1


	//   ....[95]....
        /*0718*/ 	.word	0x00005590
        /*071c*/ 	.word	0x00000000
        /*0720*/ 	.word	0x00000000
        /*0724*/ 	.short	0x0101
        /*0726*/ 	.byte	0xff
	.zero		1


	//   ....[96]....
        /*0728*/ 	.word	0x00005fa0
        /*072c*/ 	.word	0x00000003
        /*0730*/ 	.word	0x00000030
        /*0734*/ 	.short	0x010a
        /*0736*/ 	.byte	0xff
	.zero		1


	//   ....[97]....
        /*0738*/ 	.word	0x00005ff0
        /*073c*/ 	.word	0x0000006a
        /*0740*/ 	.word	0x000000a0
        /*0744*/ 	.short	0x010a
        /*0746*/ 	.byte	0xff
	.zero		1


	//   ....[98]....
        /*0748*/ 	.word	0x00006110
        /*074c*/ 	.word	0x00000003
        /*0750*/ 	.word	0x00000030
        /*0754*/ 	.short	0x010a
        /*0756*/ 	.byte	0xff
	.zero		1


	//   ....[99]....
        /*0758*/ 	.word	0x00006230
        /*075c*/ 	.word	0x00000000
        /*0760*/ 	.word	0x00000000
        /*0764*/ 	.short	0x0101
        /*0766*/ 	.byte	0xff
	.zero		1


	//   ....[100]....
        /*0768*/ 	.word	0x000062b0
        /*076c*/ 	.word	0x0000006a
        /*0770*/ 	.word	0x000000a0
        /*0774*/ 	.short	0x010a
        /*0776*/ 	.byte	0xff
	.zero		1


	//   ....[101]....
        /*0778*/ 	.word	0x00006e90
        /*077c*/ 	.word	0x00000037
        /*0780*/ 	.word	0x00000030
        /*0784*/ 	.short	0x010a
        /*0786*/ 	.byte	0xff
	.zero		1


	//   ....[102]....
        /*0788*/ 	.word	0x00006f40
        /*078c*/ 	.word	0x00000037
        /*0790*/ 	.word	0x00000030
        /*0794*/ 	.short	0x010a
        /*0796*/ 	.byte	0xff
	.zero		1


	//   ....[103]....
        /*0798*/ 	.word	0x00007060
        /*079c*/ 	.word	0x00000000
        /*07a0*/ 	.word	0x00000000
        /*07a4*/ 	.short	0x0101
        /*07a6*/ 	.byte	0xff
	.zero		1


	//   ....[104]....
        /*07a8*/ 	.word	0x00007c10
        /*07ac*/ 	.word	0x00000049
        /*07b0*/ 	.word	0x00000030
        /*07b4*/ 	.short	0x010a
        /*07b6*/ 	.byte	0xff
	.zero		1


	//   ....[105]....
        /*07b8*/ 	.word	0x00007cc0
        /*07bc*/ 	.word	0x00000049
        /*07c0*/ 	.word	0x00000030
        /*07c4*/ 	.short	0x010a
        /*07c6*/ 	.byte	0xff
	.zero		1


	//   ....[106]....
        /*07c8*/ 	.word	0x00007de0
        /*07cc*/ 	.word	0x00000002
        /*07d0*/ 	.word	0x00000000
        /*07d4*/ 	.short	0x0101
        /*07d6*/ 	.byte	0xff
	.zero		1


	//   ....[107]....
        /*07d8*/ 	.word	0x000089b0
        /*07dc*/ 	.word	0x0000004c
        /*07e0*/ 	.word	0x00000030
        /*07e4*/ 	.short	0x010a
        /*07e6*/ 	.byte	0xff
	.zero		1


	//   ....[108]....
        /*07e8*/ 	.word	0x00008a60
        /*07ec*/ 	.word	0x0000004c
        /*07f0*/ 	.word	0x00000030
        /*07f4*/ 	.short	0x010a
        /*07f6*/ 	.byte	0xff
	.zero		1


	//   ....[109]....
        /*07f8*/ 	.word	0x00008b80
        /*07fc*/ 	.word	0x00000000
        /*0800*/ 	.word	0x00000000
        /*0804*/ 	.short	0x0101
        /*0806*/ 	.byte	0xff
	.zero		1


	//   ....[110]....
        /*0808*/ 	.word	0x00008e40
        /*080c*/ 	.word	0x0000006a
        /*0810*/ 	.word	0x00000000
        /*0814*/ 	.short	0x0101
        /*0816*/ 	.byte	0xff
	.zero		1


	//   ....[111]....
        /*0818*/ 	.word	0x000098a0
        /*081c*/ 	.word	0x00000003
        /*0820*/ 	.word	0x000000f0
        /*0824*/ 	.short	0x010a
        /*0826*/ 	.byte	0xff
	.zero		1


	//   ....[112]....
        /*0828*/ 	.word	0x00009900
        /*082c*/ 	.word	0x00000002
        /*0830*/ 	.word	0x00000018
        /*0834*/ 	.short	0x010a
        /*0836*/ 	.byte	0xff
	.zero		1


	//   ....[113]....
        /*0838*/ 	.word	0x00009960
        /*083c*/ 	.word	0x00000002
        /*0840*/ 	.word	0x00000018
        /*0844*/ 	.short	0x010a
        /*0846*/ 	.byte	0xff
	.zero		1


	//   ....[114]....
        /*0848*/ 	.word	0x000099b0
        /*084c*/ 	.word	0x00000002
        /*0850*/ 	.word	0x00000080
        /*0854*/ 	.short	0x010a
        /*0856*/ 	.byte	0xff
	.zero		1


	//   ....[115]....
        /*0858*/ 	.word	0x00009a10
        /*085c*/ 	.word	0x00000000
        /*0860*/ 	.word	0x00000000
        /*0864*/ 	.short	0x010a
        /*0866*/ 	.byte	0xff
	.zero		1


	//   ....[116]....
        /*0868*/ 	.word	0x00009a70
        /*086c*/ 	.word	0x00000000
        /*0870*/ 	.word	0x00000000
        /*0874*/ 	.short	0x010a
        /*0876*/ 	.byte	0xff
	.zero		1


	//   ....[117]....
        /*0878*/ 	.word	0x00009ac0
        /*087c*/ 	.word	0x00000000
        /*0880*/ 	.word	0x000000e0
        /*0884*/ 	.short	0x010a
        /*0886*/ 	.byte	0xff
	.zero		1


	//   ....[118]....
        /*0888*/ 	.word	0x00009b20
        /*088c*/ 	.word	0x00000000
        /*0890*/ 	.word	0x00000090
        /*0894*/ 	.short	0x010a
        /*0896*/ 	.byte	0xff
	.zero		1


	//   ....[119]....
        /*0898*/ 	.word	0x00009b70
        /*089c*/ 	.word	0x00000000
        /*08a0*/ 	.word	0x00000080
        /*08a4*/ 	.short	0x010a
        /*08a6*/ 	.byte	0xff
	.zero		1


	//   ....[120]....
        /*08a8*/ 	.word	0x00009bd0
        /*08ac*/ 	.word	0x00000000
        /*08b0*/ 	.word	0x00000090
        /*08b4*/ 	.short	0x010a
        /*08b6*/ 	.byte	0xff
	.zero		1


	//   ....[121]....
        /*08b8*/ 	.word	0x00009c30
        /*08bc*/ 	.word	0x00000004
        /*08c0*/ 	.word	0x00000008
        /*08c4*/ 	.short	0x010a
        /*08c6*/ 	.byte	0xff
	.zero		1


	//   ....[122]....
        /*08c8*/ 	.word	0x00009d10
        /*08cc*/ 	.word	0x00000002
        /*08d0*/ 	.word	0x00000008
        /*08d4*/ 	.short	0x010a
        /*08d6*/ 	.byte	0xff
	.zero		1


	//   ....[123]....
        /*08d8*/ 	.word	0x00009d60
        /*08dc*/ 	.word	0x00000000
        /*08e0*/ 	.word	0x00000080
        /*08e4*/ 	.short	0x010a
        /*08e6*/ 	.byte	0xff
	.zero		1


	//   ....[124]....
        /*08e8*/ 	.word	0x00009dc0
        /*08ec*/ 	.word	0x00000000
        /*08f0*/ 	.word	0x000000c0
        /*08f4*/ 	.short	0x010a
        /*08f6*/ 	.byte	0xff
	.zero		1


	//   ....[125]....
        /*08f8*/ 	.word	0x00009e20
        /*08fc*/ 	.word	0x00000000
        /*0900*/ 	.word	0x00000000
        /*0904*/ 	.short	0x010a
        /*0906*/ 	.byte	0xff
	.zero		1


	//   ....[126]....
        /*0908*/ 	.word	0x00009e80
        /*090c*/ 	.word	0x00000000
        /*0910*/ 	.word	0x00000000
        /*0914*/ 	.short	0x010a
        /*0916*/ 	.byte	0xff
	.zero		1


	//   ....[127]....
        /*0918*/ 	.word	0x00009ee0
        /*091c*/ 	.word	0x00000000
        /*0920*/ 	.word	0x00000000
        /*0924*/ 	.short	0x010a
        /*0926*/ 	.byte	0xff
	.zero		1


	//   ....[128]....
        /*0928*/ 	.word	0x00009f40
        /*092c*/ 	.word	0x00000000
        /*0930*/ 	.word	0x00000000
        /*0934*/ 	.short	0x010a
        /*0936*/ 	.byte	0xff
	.zero		1


	//   ....[129]....
        /*0938*/ 	.word	0x00009fa0
        /*093c*/ 	.word	0x00000000
        /*0940*/ 	.word	0x00000100
        /*0944*/ 	.short	0x010a
        /*0946*/ 	.byte	0xff
	.zero		1


	//   ....[130]....
        /*0948*/ 	.word	0x00009ff0
        /*094c*/ 	.word	0x00000000
        /*0950*/ 	.word	0x00000080
        /*0954*/ 	.short	0x010a
        /*0956*/ 	.byte	0xff
	.zero		1


	//   ....[131]....
        /*0958*/ 	.word	0x0000a050
        /*095c*/ 	.word	0x00000000
        /*0960*/ 	.word	0x00000078
        /*0964*/ 	.short	0x010a
        /*0966*/ 	.byte	0xff
	.zero		1


	//   ....[132]....
        /*0968*/ 	.word	0x0000a0b0
        /*096c*/ 	.word	0x00000003
        /*0970*/ 	.word	0x00000050
        /*0974*/ 	.short	0x010a
        /*0976*/ 	.byte	0xff
	.zero		1


	//   ....[133]....
        /*0978*/ 	.word	0x0000a110
        /*097c*/ 	.word	0x00000003
        /*0980*/ 	.word	0x00000058
        /*0984*/ 	.short	0x010a
        /*0986*/ 	.byte	0xff
	.zero		1


	//   ....[134]....
        /*0988*/ 	.word	0x0000a170
        /*098c*/ 	.word	0x00000003
        /*0990*/ 	.word	0x00000060
        /*0994*/ 	.short	0x010a
        /*0996*/ 	.byte	0xff
	.zero		1


	//   ....[135]....
        /*0998*/ 	.word	0x0000a1d0
        /*099c*/ 	.word	0x00000003
        /*09a0*/ 	.word	0x00000068
        /*09a4*/ 	.short	0x010a
        /*09a6*/ 	.byte	0xff
	.zero		1


	//   ....[136]....
        /*09a8*/ 	.word	0x0000a230
        /*09ac*/ 	.word	0x00000000
        /*09b0*/ 	.word	0x00000050
        /*09b4*/ 	.short	0x010a
        /*09b6*/ 	.byte	0xff
	.zero		1


	//   ....[137]....
        /*09b8*/ 	.word	0x0000a290
        /*09bc*/ 	.word	0x00000000
        /*09c0*/ 	.word	0x00000058
        /*09c4*/ 	.short	0x010a
        /*09c6*/ 	.byte	0xff
	.zero		1


	//   ....[138]....
        /*09c8*/ 	.word	0x0000a2f0
        /*09cc*/ 	.word	0x00000000
        /*09d0*/ 	.word	0x00000060
        /*09d4*/ 	.short	0x010a
        /*09d6*/ 	.byte	0xff
	.zero		1


	//   ....[139]....
        /*09d8*/ 	.word	0x0000a340
        /*09dc*/ 	.word	0x00000000
        /*09e0*/ 	.word	0x00000080
        /*09e4*/ 	.short	0x010a
        /*09e6*/ 	.byte	0xff
	.zero		1


	//   ....[140]....
        /*09e8*/ 	.word	0x0000a390
        /*09ec*/ 	.word	0x00000003
        /*09f0*/ 	.word	0x00000030
        /*09f4*/ 	.short	0x010a
        /*09f6*/ 	.byte	0xff
	.zero		1


	//   ....[141]....
        /*09f8*/ 	.word	0x0000a3e0
        /*09fc*/ 	.word	0x0000006a
        /*0a00*/ 	.word	0x000000a0
        /*0a04*/ 	.short	0x010a
        /*0a06*/ 	.byte	0xff
	.zero		1


	//   ....[142]....
        /*0a08*/ 	.word	0x0000a430
        /*0a0c*/ 	.word	0x00000037
        /*0a10*/ 	.word	0x00000030
        /*0a14*/ 	.short	0x010a
        /*0a16*/ 	.byte	0xff
	.zero		1


	//   ....[143]....
        /*0a18*/ 	.word	0x0000a480
        /*0a1c*/ 	.word	0x00000049
        /*0a20*/ 	.word	0x00000030
        /*0a24*/ 	.short	0x010a
        /*0a26*/ 	.byte	0xff
	.zero		1


	//   ....[144]....
        /*0a28*/ 	.word	0x0000a4d0
        /*0a2c*/ 	.word	0x0000004c
        /*0a30*/ 	.word	0x00000030
        /*0a34*/ 	.short	0x010a
        /*0a36*/ 	.byte	0xff
	.zero		1


	//----- nvinfo : EIATTR_NUM_MBARRIERS
	.align		4
.L_48:
        /*0a38*/ 	.byte	0x03, 0x38
        /*0a3a*/ 	.short	0x0021


	//----- nvinfo : EIATTR_EXIT_INSTR_OFFSETS
	.align		4
        /*0a3c*/ 	.byte	0x04, 0x1c
        /*0a3e*/ 	.short	(.L_50 - .L_49)


	//   ....[0]....
.L_49:
        /*0a40*/ 	.word	0x00002780


	//   ....[1]....
        /*0a44*/ 	.word	0x00002c80


	//   ....[2]....
        /*0a48*/ 	.word	0x00002ce0


	//   ....[3]....
        /*0a4c*/ 	.word	0x00003f80


	//   ....[4]....
        /*0a50*/ 	.word	0x00005170


	//   ....[5]....
        /*0a54*/ 	.word	0x000051b0


	//   ....[6]....
        /*0a58*/ 	.word	0x00009890


	//----- nvinfo : EIATTR_MAX_THREADS
	.align		4
.L_50:
        /*0a5c*/ 	.byte	0x04, 0x05
        /*0a5e*/ 	.short	(.L_52 - .L_51)
.L_51:
        /*0a60*/ 	.word	0x00000100
        /*0a64*/ 	.word	0x00000001
        /*0a68*/ 	.word	0x00000001


	//----- nvinfo : EIATTR_CRS_STACK_SIZE
	.align		4
.L_52:
        /*0a6c*/ 	.byte	0x04, 0x1e
        /*0a6e*/ 	.short	(.L_54 - .L_53)
.L_53:
        /*0a70*/ 	.word	0x00000000


	//----- nvinfo : EIATTR_CBANK_PARAM_SIZE
	.align		4
.L_54:
        /*0a74*/ 	.byte	0x03, 0x19
        /*0a76*/ 	.short	0x0800


	//----- nvinfo : EIATTR_PARAM_CBANK
	.align		4
        /*0a78*/ 	.byte	0x04, 0x0a
        /*0a7a*/ 	.short	(.L_56 - .L_55)
	.align		4
.L_55:
        /*0a7c*/ 	.word	index@(.nv.constant0._ZN7cutlass13device_kernelINS_4gemm6kernel13GemmUniversalIN4cute5tupleIJiiiiEEENS1_10collective13CollectiveMmaINS1_35MainloopSm100TmaUmmaWarpSpecializedILi3ELi2ELi4ENS5_IJNS4_1CILi2EEENSA_ILi1EEESC_EEEEENS5_IJNSA_ILi128EEENSA_ILi256EEENSA_ILi64EEEEEEaNS5_IJlSC_lEEEaSJ_NS4_8TiledMMAINS4_8MMA_AtomIJNS4_21SM100_MMA_S8_2x1SM_SSIaaiLi128ELi256ELNS4_4UMMA5MajorE0ELSO_0ELNSN_8SaturateE0EEEEEENS4_6LayoutINS5_IJSC_SC_SC_EEENS5_IJNSA_ILi0EEESU_SU_EEEEENS5_IJNS4_10UnderscoreESX_SX_EEEEENS4_18SM100_TMA_2SM_LOADENS4_14ComposedLayoutINS4_7SwizzleILi2ELi4ELi3EEENS4_18smem_ptr_flag_bitsILi8EEENSS_INS5_IJNSA_ILi8EEESH_EEENS5_IJSH_SC_EEEEEEEvNS4_8identityES10_S1A_vS1B_EENS_8epilogue10collective18CollectiveEpilogueINS1D_23Sm100TmaWarpSpecializedILi4ELi2ELi32ELb0ELb0EEEJNS5_IJSH_SG_SH_EEENS5_IJNSS_ISH_SC_EENSS_INS5_IJNSA_ILi32EEESB_EEENS5_IJSC_SF_EEEEEEEEaSJ_aSJ_NS1D_6fusion15FusionCallbacksIS1H_NS1P_17LinearCombinationIaiaiLNS_15FloatRoundStyleE2EEES1I_S1O_JEEENS4_5SM1004TMEM4LOAD26SM100_TMEM_LOAD_32dp32b32xENS4_13SM90_TMA_LOADENS11_INS12_ILi1ELi4ELi3EEES15_NSS_INS5_IJS16_S1K_EEENS5_IJS1K_SC_EEEEEEENS4_39AutoVectorizingCopyWithAssumedAlignmentILi128EEENS4_14SM90_TMA_STOREES24_S26_S26_EEEvvEEEEvNT_6ParamsE)
        /*0a80*/ 	.short	0x0380
        /*0a82*/ 	.short	0x0800


	//----- nvinfo : EIATTR_SW_WAR
	.align		4
.L_56:
        /*0a84*/ 	.byte	0x04, 0x36
        /*0a86*/ 	.short	(.L_58 - .L_57)
.L_57:
        /*0a88*/ 	.word	0x00000008
.L_58:


//--------------------- .nv.callgraph             --------------------------
	.section	.nv.callgraph,"",@"SHT_CUDA_CALLGRAPH"
	.align	4
	.sectionentsize	8
	.align		4
        /*0000*/ 	.word	0x00000000
	.align		4
        /*0004*/ 	.word	0xffffffff
	.align		4
        /*0008*/ 	.word	index@(_ZN7cutlass13device_kernelINS_4gemm6kernel13GemmUniversalIN4cute5tupleIJiiiiEEENS1_10collective13CollectiveMmaINS1_35MainloopSm100TmaUmmaWarpSpecializedILi3ELi2ELi4ENS5_IJNS4_1CILi2EEENSA_ILi1EEESC_EEEEENS5_IJNSA_ILi128EEENSA_ILi256EEENSA_ILi64EEEEEEaNS5_IJlSC_lEEEaSJ_NS4_8TiledMMAINS4_8MMA_AtomIJNS4_21SM100_MMA_S8_2x1SM_SSIaaiLi128ELi256ELNS4_4UMMA5MajorE0ELSO_0ELNSN_8SaturateE0EEEEEENS4_6LayoutINS5_IJSC_SC_SC_EEENS5_IJNSA_ILi0EEESU_SU_EEEEENS5_IJNS4_10UnderscoreESX_SX_EEEEENS4_18SM100_TMA_2SM_LOADENS4_14ComposedLayoutINS4_7SwizzleILi2ELi4ELi3EEENS4_18smem_ptr_flag_bitsILi8EEENSS_INS5_IJNSA_ILi8EEESH_EEENS5_IJSH_SC_EEEEEEEvNS4_8identityES10_S1A_vS1B_EENS_8epilogue10collective18CollectiveEpilogueINS1D_23Sm100TmaWarpSpecializedILi4ELi2ELi32ELb0ELb0EEEJNS5_IJSH_SG_SH_EEENS5_IJNSS_ISH_SC_EENSS_INS5_IJNSA_ILi32EEESB_EEENS5_IJSC_SF_EEEEEEEEaSJ_aSJ_NS1D_6fusion15FusionCallbacksIS1H_NS1P_17LinearCombinationIaiaiLNS_15FloatRoundStyleE2EEES1I_S1O_JEEENS4_5SM1004TMEM4LOAD26SM100_TMEM_LOAD_32dp32b32xENS4_13SM90_TMA_LOADENS11_INS12_ILi1ELi4ELi3EEES15_NSS_INS5_IJS16_S1K_EEENS5_IJS1K_SC_EEEEEEENS4_39AutoVectorizingCopyWithAssumedAlignmentILi128EEENS4_14SM90_TMA_STOREES24_S26_S26_EEEvvEEEEvNT_6ParamsE)
	.align		4
        /*000c*/ 	.word	index@(__assertfail)
	.align		4
        /*0010*/ 	.word	0x00000000
	.align		4
        /*0014*/ 	.word	0xfffffffe
	.align		4
        /*0018*/ 	.word	0x00000000
	.align		4
        /*001c*/ 	.word	0xfffffffd
	.align		4
        /*0020*/ 	.word	0x00000000
	.align		4
        /*0024*/ 	.word	0xfffffffc


//--------------------- .nv.constant4             --------------------------
	.section	.nv.constant4,"a",@progbits
	.align	8
	.align		8
.nv.constant4:
        /*0000*/ 	.dword	__assertfail
	.align		8
        /*0008*/ 	.dword	__unnamed_1
	.align		8
        /*0010*/ 	.dword	__unnamed_2
	.align		8
        /*0018*/ 	.dword	__unnamed_3
	.align		8
        /*0020*/ 	.dword	_ZN40_INTERNAL_a0e6f487_4_k_cu_5b5b9476_103674cuda3std3__45__cpo5beginE
	.align		8
        /*0028*/ 	.dword	_ZN40_INTERNAL_a0e6f487_4_k_cu_5b5b9476_103674cuda3std3__45__cpo3endE
	.align		8
        /*0030*/ 	.dword	_ZN40_INTERNAL_a0e6f487_4_k_cu_5b5b9476_103674cuda3std3__45__cpo6cbeginE
	.align		8
        /*0038*/ 	.dword	_ZN40_INTERNAL_a0e6f487_4_k_cu_5b5b9476_103674cuda3std3__45__cpo4cendE
	.align		8
        /*0040*/ 	.dword	_ZN40_INTERNAL_a0e6f487_4_k_cu_5b5b9476_103674cuda3std3__442_GLOBAL__N__a0e6f487_4_k_cu_5b5b9476_103676ignoreE
	.align		8
        /*0048*/ 	.dword	_ZN40_INTERNAL_a0e6f487_4_k_cu_5b5b9476_103674cuda3std3__419piecewise_constructE
	.align		8
        /*0050*/ 	.dword	_ZN40_INTERNAL_a0e6f487_4_k_cu_5b5b9476_103674cuda3std3__48in_placeE
	.align		8
        /*0058*/ 	.dword	_ZN40_INTERNAL_a0e6f487_4_k_cu_5b5b9476_103674cuda3std6ranges3__45__cpo4swapE
	.align		8
        /*0060*/ 	.dword	_ZN40_INTERNAL_a0e6f487_4_k_cu_5b5b9476_103674cuda3std6ranges3__45__cpo9iter_moveE
	.align		8
        /*0068*/ 	.dword	_ZN40_INTERNAL_a0e6f487_4_k_cu_5b5b9476_103674cute7productE
	.align		8
        /*0070*/ 	.dword	_ZN40_INTERNAL_a0e6f487_4_k_cu_5b5b9476_103674cute1_E
	.align		8
        /*0078*/ 	.dword	$str$25
	.align		8
        /*0080*/ 	.dword	$str$26
	.align		8
        /*0088*/ 	.dword	$str$27
	.align		8
        /*0090*/ 	.dword	$str$28


//--------------------- .text._ZN7cutlass13device_kernelINS_4gemm6kernel13GemmUniversalIN4cute5tupleIJiiiiEEENS1_10collective13CollectiveMmaINS1_35MainloopSm100TmaUmmaWarpSpecializedILi3ELi2ELi4ENS5_IJNS4_1CILi2EEENSA_ILi1EEESC_EEEEENS5_IJNSA_ILi128EEENSA_ILi256EEENSA_ILi64EEEEEEaNS5_IJlSC_lEEEaSJ_NS4_8TiledMMAINS4_8MMA_AtomIJNS4_21SM100_MMA_S8_2x1SM_SSIaaiLi128ELi256ELNS4_4UMMA5MajorE0ELSO_0ELNSN_8SaturateE0EEEEEENS4_6LayoutINS5_IJSC_SC_SC_EEENS5_IJNSA_ILi0EEESU_SU_EEEEENS5_IJNS4_10UnderscoreESX_SX_EEEEENS4_18SM100_TMA_2SM_LOADENS4_14ComposedLayoutINS4_7SwizzleILi2ELi4ELi3EEENS4_18smem_ptr_flag_bitsILi8EEENSS_INS5_IJNSA_ILi8EEESH_EEENS5_IJSH_SC_EEEEEEEvNS4_8identityES10_S1A_vS1B_EENS_8epilogue10collective18CollectiveEpilogueINS1D_23Sm100TmaWarpSpecializedILi4ELi2ELi32ELb0ELb0EEEJNS5_IJSH_SG_SH_EEENS5_IJNSS_ISH_SC_EENSS_INS5_IJNSA_ILi32EEESB_EEENS5_IJSC_SF_EEEEEEEEaSJ_aSJ_NS1D_6fusion15FusionCallbacksIS1H_NS1P_17LinearCombinationIaiaiLNS_15FloatRoundStyleE2EEES1I_S1O_JEEENS4_5SM1004TMEM4LOAD26SM100_TMEM_LOAD_32dp32b32xENS4_13SM90_TMA_LOADENS11_INS12_ILi1ELi4ELi3EEES15_NSS_INS5_IJS16_S1K_EEENS5_IJS1K_SC_EEEEEEENS4_39AutoVectorizingCopyWithAssumedAlignmentILi128EEENS4_14SM90_TMA_STOREES24_S26_S26_EEEvvEEEEvNT_6ParamsE --------------------------
	.section	.text._ZN7cutlass13device_kernelINS_4gemm6kernel13GemmUniversalIN4cute5tupleIJiiiiEEENS1_10collective13CollectiveMmaINS1_35MainloopSm100TmaUmmaWarpSpecializedILi3ELi2ELi4ENS5_IJNS4_1CILi2EEENSA_ILi1EEESC_EEEEENS5_IJNSA_ILi128EEENSA_ILi256EEENSA_ILi64EEEEEEaNS5_IJlSC_lEEEaSJ_NS4_8TiledMMAINS4_8MMA_AtomIJNS4_21SM100_MMA_S8_2x1SM_SSIaaiLi128ELi256ELNS4_4UMMA5MajorE0ELSO_0ELNSN_8SaturateE0EEEEEENS4_6LayoutINS5_IJSC_SC_SC_EEENS5_IJNSA_ILi0EEESU_SU_EEEEENS5_IJNS4_10UnderscoreESX_SX_EEEEENS4_18SM100_TMA_2SM_LOADENS4_14ComposedLayoutINS4_7SwizzleILi2ELi4ELi3EEENS4_18smem_ptr_flag_bitsILi8EEENSS_INS5_IJNSA_ILi8EEESH_EEENS5_IJSH_SC_EEEEEEEvNS4_8identityES10_S1A_vS1B_EENS_8epilogue10collective18CollectiveEpilogueINS1D_23Sm100TmaWarpSpecializedILi4ELi2ELi32ELb0ELb0EEEJNS5_IJSH_SG_SH_EEENS5_IJNSS_ISH_SC_EENSS_INS5_IJNSA_ILi32EEESB_EEENS5_IJSC_SF_EEEEEEEEaSJ_aSJ_NS1D_6fusion15FusionCallbacksIS1H_NS1P_17LinearCombinationIaiaiLNS_15FloatRoundStyleE2EEES1I_S1O_JEEENS4_5SM1004TMEM4LOAD26SM100_TMEM_LOAD_32dp32b32xENS4_13SM90_TMA_LOADENS11_INS12_ILi1ELi4ELi3EEES15_NSS_INS5_IJS16_S1K_EEENS5_IJS1K_SC_EEEEEEENS4_39AutoVectorizingCopyWithAssumedAlignmentILi128EEENS4_14SM90_TMA_STOREES24_S26_S26_EEEvvEEEEvNT_6ParamsE,"ax",@progbits
	.align	128
.text._ZN7cutlass13device_kernelINS_4gemm6kernel13GemmUniversalIN4cute5tupleIJiiiiEEENS1_10collective13CollectiveMmaINS1_35MainloopSm100TmaUmmaWarpSpecializedILi3ELi2ELi4ENS5_IJNS4_1CILi2EEENSA_ILi1EEESC_EEEEENS5_IJNSA_ILi128EEENSA_ILi256EEENSA_ILi64EEEEEEaNS5_IJlSC_lEEEaSJ_NS4_8TiledMMAINS4_8MMA_AtomIJNS4_21SM100_MMA_S8_2x1SM_SSIaaiLi128ELi256ELNS4_4UMMA5MajorE0ELSO_0ELNSN_8SaturateE0EEEEEENS4_6LayoutINS5_IJSC_SC_SC_EEENS5_IJNSA_ILi0EEESU_SU_EEEEENS5_IJNS4_10UnderscoreESX_SX_EEEEENS4_18SM100_TMA_2SM_LOADENS4_14ComposedLayoutINS4_7SwizzleILi2ELi4ELi3EEENS4_18smem_ptr_flag_bitsILi8EEENSS_INS5_IJNSA_ILi8EEESH_EEENS5_IJSH_SC_EEEEEEEvNS4_8identityES10_S1A_vS1B_EENS_8epilogue10collective18CollectiveEpilogueINS1D_23Sm100TmaWarpSpecializedILi4ELi2ELi32ELb0ELb0EEEJNS5_IJSH_SG_SH_EEENS5_IJNSS_ISH_SC_EENSS_INS5_IJNSA_ILi32EEESB_EEENS5_IJSC_SF_EEEEEEEEaSJ_aSJ_NS1D_6fusion15FusionCallbacksIS1H_NS1P_17LinearCombinationIaiaiLNS_15FloatRoundStyleE2EEES1I_S1O_JEEENS4_5SM1004TMEM4LOAD26SM100_TMEM_LOAD_32dp32b32xENS4_13SM90_TMA_LOADENS11_INS12_ILi1ELi4ELi3EEES15_NSS_INS5_IJS16_S1K_EEENS5_IJS1K_SC_EEEEEEENS4_39AutoVectorizingCopyWithAssumedAlignmentILi128EEENS4_14SM90_TMA_STOREES24_S26_S26_EEEvvEEEEvNT_6ParamsE:
        .type           _ZN7cutlass13device_kernelINS_4gemm6kernel13GemmUniversalIN4cute5tupleIJiiiiEEENS1_10collective13CollectiveMmaINS1_35MainloopSm100TmaUmmaWarpSpecializedILi3ELi2ELi4ENS5_IJNS4_1CILi2EEENSA_ILi1EEESC_EEEEENS5_IJNSA_ILi128EEENSA_ILi256EEENSA_ILi64EEEEEEaNS5_IJlSC_lEEEaSJ_NS4_8TiledMMAINS4_8MMA_AtomIJNS4_21SM100_MMA_S8_2x1SM_SSIaaiLi128ELi256ELNS4_4UMMA5MajorE0ELSO_0ELNSN_8SaturateE0EEEEEENS4_6LayoutINS5_IJSC_SC_SC_EEENS5_IJNSA_ILi0EEESU_SU_EEEEENS5_IJNS4_10UnderscoreESX_SX_EEEEENS4_18SM100_TMA_2SM_LOADENS4_14ComposedLayoutINS4_7SwizzleILi2ELi4ELi3EEENS4_18smem_ptr_flag_bitsILi8EEENSS_INS5_IJNSA_ILi8EEESH_EEENS5_IJSH_SC_EEEEEEEvNS4_8identityES10_S1A_vS1B_EENS_8epilogue10collective18CollectiveEpilogueINS1D_23Sm100TmaWarpSpecializedILi4ELi2ELi32ELb0ELb0EEEJNS5_IJSH_SG_SH_EEENS5_IJNSS_ISH_SC_EENSS_INS5_IJNSA_ILi32EEESB_EEENS5_IJSC_SF_EEEEEEEEaSJ_aSJ_NS1D_6fusion15FusionCallbacksIS1H_NS1P_17LinearCombinationIaiaiLNS_15FloatRoundStyleE2EEES1I_S1O_JEEENS4_5SM1004TMEM4LOAD26SM100_TMEM_LOAD_32dp32b32xENS4_13SM90_TMA_LOADENS11_INS12_ILi1ELi4ELi3EEES15_NSS_INS5_IJS16_S1K_EEENS5_IJS1K_SC_EEEEEEENS4_39AutoVectorizingCopyWithAssumedAlignmentILi128EEENS4_14SM90_TMA_STOREES24_S26_S26_EEEvvEEEEvNT_6ParamsE,@function
        .size           _ZN7cutlass13device_kernelINS_4gemm6kernel13GemmUniversalIN4cute5tupleIJiiiiEEENS1_10collective13CollectiveMmaINS1_35MainloopSm100TmaUmmaWarpSpecializedILi3ELi2ELi4ENS5_IJNS4_1CILi2EEENSA_ILi1EEESC_EEEEENS5_IJNSA_ILi128EEENSA_ILi256EEENSA_ILi64EEEEEEaNS5_IJlSC_lEEEaSJ_NS4_8TiledMMAINS4_8MMA_AtomIJNS4_21SM100_MMA_S8_2x1SM_SSIaaiLi128ELi256ELNS4_4UMMA5MajorE0ELSO_0ELNSN_8SaturateE0EEEEEENS4_6LayoutINS5_IJSC_SC_SC_EEENS5_IJNSA_ILi0EEESU_SU_EEEEENS5_IJNS4_10UnderscoreESX_SX_EEEEENS4_18SM100_TMA_2SM_LOADENS4_14ComposedLayoutINS4_7SwizzleILi2ELi4ELi3EEENS4_18smem_ptr_flag_bitsILi8EEENSS_INS5_IJNSA_ILi8EEESH_EEENS5_IJSH_SC_EEEEEEEvNS4_8identityES10_S1A_vS1B_EENS_8epilogue10collective18CollectiveEpilogueINS1D_23Sm100TmaWarpSpecializedILi4ELi2ELi32ELb0ELb0EEEJNS5_IJSH_SG_SH_EEENS5_IJNSS_ISH_SC_EENSS_INS5_IJNSA_ILi32EEESB_EEENS5_IJSC_SF_EEEEEEEEaSJ_aSJ_NS1D_6fusion15FusionCallbacksIS1H_NS1P_17LinearCombinationIaiaiLNS_15FloatRoundStyleE2EEES1I_S1O_JEEENS4_5SM1004TMEM4LOAD26SM100_TMEM_LOAD_32dp32b32xENS4_13SM90_TMA_LOADENS11_INS12_ILi1ELi4ELi3EEES15_NSS_INS5_IJS16_S1K_EEENS5_IJS1K_SC_EEEEEEENS4_39AutoVectorizingCopyWithAssumedAlignmentILi128EEENS4_14SM90_TMA_STOREES24_S26_S26_EEEvvEEEEvNT_6ParamsE,(.L_x_188 - _ZN7cutlass13device_kernelINS_4gemm6kernel13GemmUniversalIN4cute5tupleIJiiiiEEENS1_10collective13CollectiveMmaINS1_35MainloopSm100TmaUmmaWarpSpecializedILi3ELi2ELi4ENS5_IJNS4_1CILi2EEENSA_ILi1EEESC_EEEEENS5_IJNSA_ILi128EEENSA_ILi256EEENSA_ILi64EEEEEEaNS5_IJlSC_lEEEaSJ_NS4_8TiledMMAINS4_8MMA_AtomIJNS4_21SM100_MMA_S8_2x1SM_SSIaaiLi128ELi256ELNS4_4UMMA5MajorE0ELSO_0ELNSN_8SaturateE0EEEEEENS4_6LayoutINS5_IJSC_SC_SC_EEENS5_IJNSA_ILi0EEESU_SU_EEEEENS5_IJNS4_10UnderscoreESX_SX_EEEEENS4_18SM100_TMA_2SM_LOADENS4_14ComposedLayoutINS4_7SwizzleILi2ELi4ELi3EEENS4_18smem_ptr_flag_bitsILi8EEENSS_INS5_IJNSA_ILi8EEESH_EEENS5_IJSH_SC_EEEEEEEvNS4_8identityES10_S1A_vS1B_EENS_8epilogue10collective18CollectiveEpilogueINS1D_23Sm100TmaWarpSpecializedILi4ELi2ELi32ELb0ELb0EEEJNS5_IJSH_SG_SH_EEENS5_IJNSS_ISH_SC_EENSS_INS5_IJNSA_ILi32EEESB_EEENS5_IJSC_SF_EEEEEEEEaSJ_aSJ_NS1D_6fusion15FusionCallbacksIS1H_NS1P_17LinearCombinationIaiaiLNS_15FloatRoundStyleE2EEES1I_S1O_JEEENS4_5SM1004TMEM4LOAD26SM100_TMEM_LOAD_32dp32b32xENS4_13SM90_TMA_LOADENS11_INS12_ILi1ELi4ELi3EEES15_NSS_INS5_IJS16_S1K_EEENS5_IJS1K_SC_EEEEEEENS4_39AutoVectorizingCopyWithAssumedAlignmentILi128EEENS4_14SM90_TMA_STOREES24_S26_S26_EEEvvEEEEvNT_6ParamsE)
        .other          _ZN7cutlass13device_kernelINS_4gemm6kernel13GemmUniversalIN4cute5tupleIJiiiiEEENS1_10collective13CollectiveMmaINS1_35MainloopSm100TmaUmmaWarpSpecializedILi3ELi2ELi4ENS5_IJNS4_1CILi2EEENSA_ILi1EEESC_EEEEENS5_IJNSA_ILi128EEENSA_ILi256EEENSA_ILi64EEEEEEaNS5_IJlSC_lEEEaSJ_NS4_8TiledMMAINS4_8MMA_AtomIJNS4_21SM100_MMA_S8_2x1SM_SSIaaiLi128ELi256ELNS4_4UMMA5MajorE0ELSO_0ELNSN_8SaturateE0EEEEEENS4_6LayoutINS5_IJSC_SC_SC_EEENS5_IJNSA_ILi0EEESU_SU_EEEEENS5_IJNS4_10UnderscoreESX_SX_EEEEENS4_18SM100_TMA_2SM_LOADENS4_14ComposedLayoutINS4_7SwizzleILi2ELi4ELi3EEENS4_18smem_ptr_flag_bitsILi8EEENSS_INS5_IJNSA_ILi8EEESH_EEENS5_IJSH_SC_EEEEEEEvNS4_8identityES10_S1A_vS1B_EENS_8epilogue10collective18CollectiveEpilogueINS1D_23Sm100TmaWarpSpecializedILi4ELi2ELi32ELb0ELb0EEEJNS5_IJSH_SG_SH_EEENS5_IJNSS_ISH_SC_EENSS_INS5_IJNSA_ILi32EEESB_EEENS5_IJSC_SF_EEEEEEEEaSJ_aSJ_NS1D_6fusion15FusionCallbacksIS1H_NS1P_17LinearCombinationIaiaiLNS_15FloatRoundStyleE2EEES1I_S1O_JEEENS4_5SM1004TMEM4LOAD26SM100_TMEM_LOAD_32dp32b32xENS4_13SM90_TMA_LOADENS11_INS12_ILi1ELi4ELi3EEES15_NSS_INS5_IJS16_S1K_EEENS5_IJS1K_SC_EEEEEEENS4_39AutoVectorizingCopyWithAssumedAlignmentILi128EEENS4_14SM90_TMA_STOREES24_S26_S26_EEEvvEEEEvNT_6ParamsE,@"STO_CUDA_ENTRY STV_DEFAULT"
_ZN7cutlass13device_kernelINS_4gemm6kernel13GemmUniversalIN4cute5tupleIJiiiiEEENS1_10collective13CollectiveMmaINS1_35MainloopSm100TmaUmmaWarpSpecializedILi3ELi2ELi4ENS5_IJNS4_1CILi2EEENSA_ILi1EEESC_EEEEENS5_IJNSA_ILi128EEENSA_ILi256EEENSA_ILi64EEEEEEaNS5_IJlSC_lEEEaSJ_NS4_8TiledMMAINS4_8MMA_AtomIJNS4_21SM100_MMA_S8_2x1SM_SSIaaiLi128ELi256ELNS4_4UMMA5MajorE0ELSO_0ELNSN_8SaturateE0EEEEEENS4_6LayoutINS5_IJSC_SC_SC_EEENS5_IJNSA_ILi0EEESU_SU_EEEEENS5_IJNS4_10UnderscoreESX_SX_EEEEENS4_18SM100_TMA_2SM_LOADENS4_14ComposedLayoutINS4_7SwizzleILi2ELi4ELi3EEENS4_18smem_ptr_flag_bitsILi8EEENSS_INS5_IJNSA_ILi8EEESH_EEENS5_IJSH_SC_EEEEEEEvNS4_8identityES10_S1A_vS1B_EENS_8epilogue10collective18CollectiveEpilogueINS1D_23Sm100TmaWarpSpecializedILi4ELi2ELi32ELb0ELb0EEEJNS5_IJSH_SG_SH_EEENS5_IJNSS_ISH_SC_EENSS_INS5_IJNSA_ILi32EEESB_EEENS5_IJSC_SF_EEEEEEEEaSJ_aSJ_NS1D_6fusion15FusionCallbacksIS1H_NS1P_17LinearCombinationIaiaiLNS_15FloatRoundStyleE2EEES1I_S1O_JEEENS4_5SM1004TMEM4LOAD26SM100_TMEM_LOAD_32dp32b32xENS4_13SM90_TMA_LOADENS11_INS12_ILi1ELi4ELi3EEES15_NSS_INS5_IJS16_S1K_EEENS5_IJS1K_SC_EEEEEEENS4_39AutoVectorizingCopyWithAssumedAlignmentILi128EEENS4_14SM90_TMA_STOREES24_S26_S26_EEEvvEEEEvNT_6ParamsE:
[----:B------:R-:W1:Y:S01]  /*0000*/  LDC R1, c[0x0][0x37c] ;  /* 0x0000df00ff017b82 */ /* 0x000e620000000800 */
[----:B------:R-:W2:Y:S01]  /*0010*/  S2R R104, SR_TID.X ;  /* 0x0000000000687919 */ /* 0x000ea20000002100 */
[----:B------:R-:W3:Y:S06]  /*0020*/  LDCU.64 UR6, c[0x0][0x890] ;  /* 0x00011200ff0677ac */ /* 0x000eec0008000a00 */
[----:B------:R-:W4:Y:S01]  /*0030*/  S2UR UR37, SR_CgaCtaId ;  /* 0x00000000002579c3 */ /* 0x000f220000008800 */
[----:B------:R-:W-:Y:S02]  /*0040*/  PRMT R91, RZ, 0x7610, R91 ;  /* 0x00007610ff5b7816 */ /* 0x000fe4000000005b */
[----:B------:R-:W-:Y:S01]  /*0050*/  ELECT P1, URZ, PT ;  /* 0x0000000000ff782f */ /* 0x000fe20003820000 */
[----:B------:R-:W1:Y:S01]  /*0060*/  LDCU.64 UR46, c[0x0][0x358] ;  /* 0x00006b00ff2e77ac */ /* 0x000e620008000a00 */
[----:B---3--:R-:W-:-:S04]  /*0070*/  UISETP.NE.U32.AND UP0, UPT, UR6, URZ, UPT ;  /* 0x000000ff0600728c */ /* 0x008fc8000bf05070 */
[----:B------:R-:W-:Y:S02]  /*0080*/  UISETP.NE.AND.EX UP0, UPT, UR7, URZ, UPT, UP0 ;  /* 0x000000ff0700728c */ /* 0x000fe4000bf05300 */
[----:B----4-:R-:W-:Y:S02]  /*0090*/  ULOP3.LUT UR5, UR37, 0x1, URZ, 0xc0, !UPT ;  /* 0x0000000125057892 */ /* 0x010fe4000f8ec0ff */
[----:B------:R-:W-:Y:S01]  /*00a0*/  ULOP3.LUT UR4, UR37, 0x1, URZ, 0x3c, !UPT ;  /* 0x0000000125047892 */ /* 0x000fe2000f8e3cff */
[----:B--2---:R-:W-:-:S05]  /*00b0*/  SHF.R.U32.HI R97, RZ, 0x5, R104 ;  /* 0x00000005ff617819 */ /* 0x004fca0000011668 */
[----:B------:R-:W2:Y:S02]  /*00c0*/  SHFL.IDX PT, R0, R97, RZ, 0x1f ;  /* 0x00001fff61007589 */ /* 0x000ea400000e0000 */
[----:B--2---:R-:W-:Y:S01]  /*00d0*/  R2UR UR10, R0 ;  /* 0x00000000000a72ca */ /* 0x004fe200000e0000 */
[----:B-1----:R-:W-:-:S14]  /*00e0*/  BRA.U UP0, `(.L_x_0) ;  /* 0x00000001002c7547 */ /* 0x002fdc000b800000 */
[----:B------:R-:W1:Y:S02]  /*00f0*/  LDCU.64 UR8, c[0x0][0x888] ;  /* 0x00011100ff0877ac */ /* 0x000e640008000a00 */
[----:B-1----:R-:W-:-:S04]  /*0100*/  UISETP.NE.U32.AND UP0, UPT, UR8, URZ, UPT ;  /* 0x000000ff0800728c */ /* 0x002fc8000bf05070 */
[----:B------:R-:W-:-:S09]  /*0110*/  UISETP.NE.AND.EX UP0, UPT, UR9, URZ, UPT, UP0 ;  /* 0x000000ff0900728c */ /* 0x000fd2000bf05300 */
[----:B------:R-:W-:Y:S05]  /*0120*/  BRA.U !UP0, `(.L_x_1) ;  /* 0x0000000108107547 */ /* 0x000fea000b800000 */
[----:B------:R-:W1:Y:S02]  /*0130*/  LDC.64 R50, c[0x0][0x888] ;  /* 0x00022200ff327b82 */ /* 0x000e640000000a00 */
[----:B-1----:R1:W5:Y:S01]  /*0140*/  LDG.E R50, desc[UR46][R50.64] ;  /* 0x0000002e32327981 */ /* 0x002362000c1e1900 */
[----:B------:R-:W-:Y:S01]  /*0150*/  HFMA2 R91, -RZ, RZ, 0, 5.9604644775390625e-08 ;  /* 0x00000001ff5b7431 */ /* 0x000fe200000001ff */
[----:B------:R-:W-:Y:S05]  /*0160*/  BRA `(.L_x_0) ;  /* 0x00000000000c7947 */ /* 0x000fea0003800000 */
.L_x_1:
[----:B------:R-:W1:Y:S01]  /*0170*/  LDCU UR8, c[0x0][0x880] ;  /* 0x00011000ff0877ac */ /* 0x000e620008000800 */
[----:B------:R-:W-:Y:S01]  /*0180*/  HFMA2 R91, -RZ, RZ, 0, 5.9604644775390625e-08 ;  /* 0x00000001ff5b7431 */ /* 0x000fe200000001ff */
[----:B-1----:R-:W-:-:S07]  /*0190*/  MOV R50, UR8 ;  /* 0x0000000800327c02 */ /* 0x002fce0008000f00 */
.L_x_0:
[----:B------:R-:W2:Y:S02]  /*01a0*/  LDCU.64 UR8, c[0x0][0x8b0] ;  /* 0x00011600ff0877ac */ /* 0x000ea40008000a00 */
[----:B--2---:R-:W-:-:S04]  /*01b0*/  UISETP.NE.U32.AND UP0, UPT, UR8, URZ, UPT ;  /* 0x000000ff0800728c */ /* 0x004fc8000bf05070 */
[----:B------:R-:W-:-:S09]  /*01c0*/  UISETP.NE.AND.EX UP0, UPT, UR9, URZ, UPT, UP0 ;  /* 0x000000ff0900728c */ /* 0x000fd2000bf05300 */
[----:B------:R-:W-:Y:S05]  /*01d0*/  BRA.U UP0, `(.L_x_2) ;  /* 0x0000000100247547 */ /* 0x000fea000b800000 */
[----:B------:R-:W2:Y:S02]  /*01e0*/  LDCU.64 UR8, c[0x0][0x8a8] ;  /* 0x00011500ff0877ac */ /* 0x000ea40008000a00 */
[----:B--2---:R-:W-:-:S04]  /*01f0*/  UISETP.NE.U32.AND UP0, UPT, UR8, URZ, UPT ;  /* 0x000000ff0800728c */ /* 0x004fc8000bf05070 */
[----:B------:R-:W-:-:S09]  /*0200*/  UISETP.NE.AND.EX UP0, UPT, UR9, URZ, UPT, UP0 ;  /* 0x000000ff0900728c */ /* 0x000fd2000bf05300 */
[----:B------:R-:W-:Y:S05]  /*0210*/  BRA.U !UP0, `(.L_x_3) ;  /* 0x00000001080c7547 */ /* 0x000fea000b800000 */
[----:B------:R-:W2:Y:S02]  /*0220*/  LDC.64 R46, c[0x0][0x8a8] ;  /* 0x00022a00ff2e7b82 */ /* 0x000ea40000000a00 */
[----:B--2---:R2:W5:Y:S01]  /*0230*/  LDG.E R46, desc[UR46][R46.64] ;  /* 0x0000002e2e2e7981 */ /* 0x004562000c1e1900 */
[----:B------:R-:W-:Y:S05]  /*0240*/  BRA `(.L_x_2) ;  /* 0x0000000000087947 */ /* 0x000fea0003800000 */
.L_x_3:
[----:B------:R-:W2:Y:S02]  /*0250*/  LDCU UR8, c[0x0][0x8a0] ;  /* 0x00011400ff0877ac */ /* 0x000ea40008000800 */
[----:B--2---:R-:W-:Y:S02]  /*0260*/  MOV R46, UR8 ;  /* 0x00000008002e7c02 */ /* 0x004fe40008000f00 */
.L_x_2:
[----:B------:R-:W-:Y:S01]  /*0270*/  IMAD.U32 R0, RZ, RZ, UR10 ;  /* 0x0000000aff007e24 */ /* 0x000fe2000f8e00ff */
[----:B------:R-:W-:Y:S04]  /*0280*/  BSSY.RECONVERGENT B0, `(.L_x_4) ;  /* 0x000000c000007945 */ /* 0x000fe80003800200 */
[C---:B------:R-:W-:Y:S02]  /*0290*/  ISETP.NE.OR P2, PT, R0.reuse, 0x1, !P1 ;  /* 0x000000010000780c */ /* 0x040fe40004f45670 */
[----:B------:R-:W-:-:S11]  /*02a0*/  ISETP.NE.OR P0, PT, R0, 0x3, !P1 ;  /* 0x000000030000780c */ /* 0x000fd60004f05670 */
[----:B------:R-:W-:Y:S05]  /*02b0*/  @P2 BRA `(.L_x_5) ;  /* 0x0000000000202947 */ /* 0x000fea0003800000 */
[----:B------:R-:W3:Y:S02]  /*02c0*/  LDCU.64 UR8, c[0x0][0x348] ;  /* 0x00006900ff0877ac */ /* 0x000ee40008000a00 */
[----:B---3--:R-:W-:Y:S02]  /*02d0*/  UIADD3 UR12, UP1, UPT, UR8, 0x80, URZ ;  /* 0x00000080080c7890 */ /* 0x008fe4000ff3e0ff */
[----:B------:R-:W-:Y:S02]  /*02e0*/  UIADD3 UR8, UP0, UPT, UR8, 0x180, URZ ;  /* 0x0000018008087890 */ /* 0x000fe4000ff1e0ff */
[----:B------:R-:W-:Y:S02]  /*02f0*/  UIADD3.X UR13, UPT, UPT, URZ, UR9, URZ, UP1, !UPT ;  /* 0x00000009ff0d7290 */ /* 0x000fe40008ffe4ff */
[----:B------:R-:W-:-:S07]  /*0300*/  UIADD3.X UR9, UPT, UPT, URZ, UR9, URZ, UP0, !UPT ;  /* 0x00000009ff097290 */ /* 0x000fce00087fe4ff */
[----:B------:R3:W-:Y:S02]  /*0310*/  UTMACCTL.PF [UR12] ;  /* 0x000000000c0079b9 */ /* 0x0007e40008040000 */
[----:B------:R3:W-:Y:S02]  /*0320*/  UTMACCTL.PF [UR8] ;  /* 0x00000000080079b9 */ /* 0x0007e40008040000 */
[----:B---3--:R-:W-:Y:S01]  /*0330*/  NOP ;  /* 0x0000000000007918 */ /* 0x008fe20000000000 */
.L_x_5:
[----:B------:R-:W-:Y:S05]  /*0340*/  BSYNC.RECONVERGENT B0 ;  /* 0x0000000000007941 */ /* 0x000fea0003800200 */
.L_x_4:
[----:B------:R-:W-:Y:S04]  /*0350*/  BSSY.RECONVERGENT B0, `(.L_x_6) ;  /* 0x000000a000007945 */ /* 0x000fe80003800200 */
        /* <DEDUP_REMOVED lines=9> */
.L_x_7:
[----:B------:R-:W-:Y:S05]  /*03f0*/  BSYNC.RECONVERGENT B0 ;  /* 0x0000000000007941 */ /* 0x000fea0003800200 */
.L_x_6:
[----:B------:R-:W3:Y:S01]  /*0400*/  LDCU.64 UR8, c[0x0][0x888] ;  /* 0x00011100ff0877ac */ /* 0x000ee20008000a00 */
[----:B------:R-:W-:Y:S02]  /*0410*/  UISETP.EQ.U32.AND UP1, UPT, UR6, URZ, UPT ;  /* 0x000000ff0600728c */ /* 0x000fe4000bf22070 */
[----:B------:R-:W-:Y:S02]  /*0420*/  UPLOP3.LUT UP5, UPT, UPT, UPT, UPT, 0x80, 0x8 ;  /* 0x000000000008789c */ /* 0x000fe40003faf070 */
[----:B---3--:R-:W-:-:S04]  /*0430*/  UISETP.NE.U32.AND UP0, UPT, UR8, URZ, UPT ;  /* 0x000000ff0800728c */ /* 0x008fc8000bf05070 */
[----:B------:R-:W-:-:S04]  /*0440*/  UISETP.NE.AND.EX UP0, UPT, UR9, URZ, UPT, UP0 ;  /* 0x000000ff0900728c */ /* 0x000fc8000bf05300 */
[----:B------:R-:W-:-:S04]  /*0450*/  UISETP.EQ.OR.EX UP2, UPT, UR7, URZ, !UP0, UP1 ;  /* 0x000000ff0700728c */ /* 0x000fc8000c742710 */
[----:B------:R-:W-:-:S05]  /*0460*/  UP2UR UR50, UPR, URZ, 0x4 ;  /* 0x00000004ff327883 */ /* 0x000fca0008000000 */
[----:B------:R-:W-:Y:S07]  /*0470*/  BRA.U !UP2, `(.L_x_8) ;  /* 0x000000010a207547 */ /* 0x000fee000b800000 */
[----:B-----5:R-:W-:Y:S01]  /*0480*/  R2UR UR8, R50 ;  /* 0x00000000320872ca */ /* 0x020fe200000e0000 */
[----:B------:R-:W-:Y:S02]  /*0490*/  UISETP.NE.U32.AND UP2, UPT, UR6, URZ, UPT ;  /* 0x000000ff0600728c */ /* 0x000fe4000bf45070 */
[----:B------:R-:W-:Y:S02]  /*04a0*/  USEL UR6, URZ, 0xffffffff, UP0 ;  /* 0xffffffffff067887 */ /* 0x000fe40008000000 */
[----:B------:R-:W-:-:S08]  /*04b0*/  UISETP.NE.AND.EX UP2, UPT, UR7, URZ, UPT, UP2 ;  /* 0x000000ff0700728c */ /* 0x000fd0000bf45320 */
[----:B------:R-:W-:-:S04]  /*04c0*/  UISETP.NE.AND UP1, UPT, UR8, URZ, UPT ;  /* 0x000000ff0800728c */ /* 0x000fc8000bf25270 */
[----:B------:R-:W-:-:S04]  /*04d0*/  @!UP2 USEL UR6, URZ, 0xffffffff, UP1 ;  /* 0xffffffffff06a887 */ /* 0x000fc80008800000 */
[----:B------:R-:W-:-:S04]  /*04e0*/  ULOP3.LUT UR6, UR6, 0x1, URZ, 0xc0, !UPT ;  /* 0x0000000106067892 */ /* 0x000fc8000f8ec0ff */
[----:B------:R-:W-:-:S11]  /*04f0*/  UISETP.NE.U32.AND UP5, UPT, UR6, 0x1, UPT ;  /* 0x000000010600788c */ /* 0x000fd6000bfa5070 */
.L_x_8:
[----:B------:R-:W3:Y:S01]  /*0500*/  SHFL.IDX PT, R0, R97, RZ, 0x1f ;  /* 0x00001fff61007589 */ /* 0x000ee200000e0000 */
[----:B------:R-:W-:-:S04]  /*0510*/  UISETP.NE.AND UP1, UPT, UR10, 0x2, UPT ;  /* 0x000000020a00788c */ /* 0x000fc8000bf25270 */
[----:B------:R-:W-:Y:S02]  /*0520*/  UISETP.EQ.AND UP2, UPT, UR5, URZ, !UP1 ;  /* 0x000000ff0500728c */ /* 0x000fe4000cf42270 */
[----:B------:R-:W-:-:S04]  /*0530*/  USEL UR6, URZ, 0x1, UP1 ;  /* 0x00000001ff067887 */ /* 0x000fc80008800000 */
[----:B------:R-:W-:Y:S02]  /*0540*/  PLOP3.LUT P5, PT, P1, PT, UP2, 0x80, 0x8 ;  /* 0x000000000008781c */ /* 0x000fe40000faf028 */
[----:B---3--:R-:W-:-:S13]  /*0550*/  ISETP.NE.AND P0, PT, R0, RZ, PT ;  /* 0x000000ff0000720c */ /* 0x008fda0003f05270 */
[----:B------:R-:W-:Y:S05]  /*0560*/  @P0 BRA `(.L_x_9) ;  /* 0x00000000003c0947 */ /* 0x000fea0003800000 */
[----:B------:R-:W-:Y:S01]  /*0570*/  UMOV UR8, 0x400 ;  /* 0x0000040000087882 */ /* 0x000fe20000000000 */
[----:B------:R-:W-:Y:S01]  /*0580*/  UMOV UR7, 0x1 ;  /* 0x0000000100077882 */ /* 0x000fe20000000000 */
[----:B------:R-:W-:Y:S02]  /*0590*/  ULEA UR8, UR37, UR8, 0x18 ;  /* 0x0000000825087291 */ /* 0x000fe4000f8ec0ff */
[----:B------:R-:W-:-:S04]  /*05a0*/  UIADD3 UR12, UPT, UPT, -UR7, 0x100000, URZ ;  /* 0x00100000070c7890 */ /* 0x000fc8000fffe1ff */
[----:B------:R-:W-:Y:S02]  /*05b0*/  USHF.L.U32 UR13, UR12, 0xb, URZ ;  /* 0x0000000b0c0d7899 */ /* 0x000fe400080006ff */
[----:B------:R-:W-:Y:S01]  /*05c0*/  USHF.L.U32 UR12, UR12, 0x1, URZ ;  /* 0x000000010c0c7899 */ /* 0x000fe200080006ff */
[----:B------:R-:W-:Y:S01]  /*05d0*/  ELECT P0, URZ, PT ;  /* 0x0000000000ff782f */ /* 0x000fe20003800000 */
[----:B------:R-:W3:Y:S10]  /*05e0*/  FENCE.VIEW.ASYNC.S ;  /* 0x00000000000073c6 */ /* 0x000ef40000000000 */
[----:B---3--:R3:W4:Y:S01]  /*05f0*/  SYNCS.EXCH.64 URZ, [UR8], UR12 ;  /* 0x0000000c08ff75b2 */ /* 0x0087220008000100 */
[----:B------:R3:W1:Y:S01]  /*0600*/  SYNCS.EXCH.64 URZ, [UR8+0x18], UR12 ;  /* 0x0000180c08ff75b2 */ /* 0x0006620008000100 */
[----:B------:R3:W1:Y:S01]  /*0610*/  SYNCS.EXCH.64 URZ, [UR8+0x8], UR12 ;  /* 0x0000080c08ff75b2 */ /* 0x0006620008000100 */
[----:B------:R3:W1:Y:S01]  /*0620*/  SYNCS.EXCH.64 URZ, [UR8+0x20], UR12 ;  /* 0x0000200c08ff75b2 */ /* 0x0006620008000100 */
[----:B------:R3:W1:Y:S01]  /*0630*/  SYNCS.EXCH.64 URZ, [UR8+0x10], UR12 ;  /* 0x0000100c08ff75b2 */ /* 0x0006620008000100 */
[----:B------:R3:W1:Y:S01]  /*0640*/  SYNCS.EXCH.64 URZ, [UR8+0x28], UR12 ;  /* 0x0000280c08ff75b2 */ /* 0x0006620008000100 */
[----:B------:R-:W-:Y:S01]  /*0650*/  NOP ;  /* 0x0000000000007918 */ /* 0x000fe20000000000 */
.L_x_9:
[----:B------:R-:W2:Y:S01]  /*0660*/  SHFL.IDX PT, R0, R97, RZ, 0x1f ;  /* 0x00001fff61007589 */ /* 0x000ea200000e0000 */
[----:B------:R-:W-:Y:S01]  /*0670*/  NOP ;  /* 0x0000000000007918 */ /* 0x000fe20000000000 */
[----:B--2---:R-:W-:-:S13]  /*0680*/  ISETP.NE.AND P0, PT, R0, 0x1, PT ;  /* 0x000000010000780c */ /* 0x004fda0003f05270 */
[----:B------:R-:W-:Y:S05]  /*0690*/  @P0 BRA `(.L_x_10) ;  /* 0x0000000000540947 */ /* 0x000fea0003800000 */
[----:B------:R-:W-:Y:S01]  /*06a0*/  UMOV UR9, 0x400 ;  /* 0x0000040000097882 */ /* 0x000fe20000000000 */
[----:B---3--:R-:W-:Y:S01]  /*06b0*/  UMOV UR8, 0x20 ;  /* 0x0000002000087882 */ /* 0x008fe20000000000 */
[----:B------:R-:W-:Y:S01]  /*06c0*/  UMOV UR7, 0x80 ;  /* 0x0000008000077882 */ /* 0x000fe20000000000 */
[----:B------:R-:W-:Y:S02]  /*06d0*/  ULEA UR9, UR37, UR9, 0x18 ;  /* 0x0000000925097291 */ /* 0x000fe4000f8ec0ff */
[----:B------:R-:W-:-:S04]  /*06e0*/  UIADD3 UR12, UPT, UPT, -UR8, 0x100000, URZ ;  /* 0x00100000080c7890 */ /* 0x000fc8000fffe1ff */
[----:B------:R-:W-:Y:S02]  /*06f0*/  USHF.L.U32 UR13, UR12, 0xb, URZ ;  /* 0x0000000b0c0d7899 */ /* 0x000fe400080006ff */
[----:B------:R-:W-:Y:S02]  /*0700*/  USHF.L.U32 UR12, UR12, 0x1, URZ ;  /* 0x000000010c0c7899 */ /* 0x000fe400080006ff */
[----:B------:R-:W-:-:S04]  /*0710*/  UIADD3 UR14, UPT, UPT, -UR7, 0x100000, URZ ;  /* 0x00100000070e7890 */ /* 0x000fc8000fffe1ff */
[----:B------:R-:W-:Y:S02]  /*0720*/  USHF.L.U32 UR15, UR14, 0xb, URZ ;  /* 0x0000000b0e0f7899 */ /* 0x000fe400080006ff */
[----:B------:R-:W-:Y:S01]  /*0730*/  USHF.L.U32 UR14, UR14, 0x1, URZ ;  /* 0x000000010e0e7899 */ /* 0x000fe200080006ff */
[----:B------:R-:W-:Y:S01]  /*0740*/  ELECT P0, URZ, PT ;  /* 0x0000000000ff782f */ /* 0x000fe20003800000 */
[----:B------:R-:W2:Y:S02]  /*0750*/  FENCE.VIEW.ASYNC.S ;  /* 0x00000000000073c6 */ /* 0x000ea40000000000 */
[----:B--2---:R2:W3:Y:S08]  /*0760*/  SYNCS.EXCH.64 URZ, [UR9+0x30], UR12 ;  /* 0x0000300c09ff75b2 */ /* 0x0044f00008000100 */
[----:B------:R2:W1:Y:S01]  /*0770*/  SYNCS.EXCH.64 URZ, [UR9+0x50], UR14 ;  /* 0x0000500e09ff75b2 */ /* 0x0004620008000100 */
[----:B------:R2:W1:Y:S01]  /*0780*/  SYNCS.EXCH.64 URZ, [UR9+0x38], UR12 ;  /* 0x0000380c09ff75b2 */ /* 0x0004620008000100 */
[----:B------:R2:W1:Y:S01]  /*0790*/  SYNCS.EXCH.64 URZ, [UR9+0x58], UR14 ;  /* 0x0000580e09ff75b2 */ /* 0x0004620008000100 */
[----:B------:R2:W1:Y:S01]  /*07a0*/  SYNCS.EXCH.64 URZ, [UR9+0x40], UR12 ;  /* 0x0000400c09ff75b2 */ /* 0x0004620008000100 */
[----:B------:R2:W1:Y:S01]  /*07b0*/  SYNCS.EXCH.64 URZ, [UR9+0x60], UR14 ;  /* 0x0000600e09ff75b2 */ /* 0x0004620008000100 */
[----:B------:R2:W1:Y:S01]  /*07c0*/  SYNCS.EXCH.64 URZ, [UR9+0x48], UR12 ;  /* 0x0000480c09ff75b2 */ /* 0x0004620008000100 */
[----:B------:R2:W1:Y:S01]  /*07d0*/  SYNCS.EXCH.64 URZ, [UR9+0x68], UR14 ;  /* 0x0000680e09ff75b2 */ /* 0x0004620008000100 */
[----:B------:R-:W-:Y:S01]  /*07e0*/  NOP ;  /* 0x0000000000007918 */ /* 0x000fe20000000000 */
.L_x_10:
[----:B------:R-:W4:Y:S01]  /*07f0*/  SHFL.IDX PT, R0, R97, RZ, 0x1f ;  /* 0x00001fff61007589 */ /* 0x000f2200000e0000 */
[----:B------:R-:W-:Y:S01]  /*0800*/  NOP ;  /* 0x0000000000007918 */ /* 0x000fe20000000000 */
[----:B----4-:R-:W-:-:S13]  /*0810*/  ISETP.NE.AND P0, PT, R0, 0x3, PT ;  /* 0x000000030000780c */ /* 0x010fda0003f05270 */
[----:B------:R-:W-:Y:S05]  /*0820*/  @P0 BRA `(.L_x_11) ;  /* 0x00000000002c0947 */ /* 0x000fea0003800000 */
[----:B---3--:R-:W-:Y:S01]  /*0830*/  UMOV UR8, 0x400 ;  /* 0x0000040000087882 */ /* 0x008fe20000000000 */
[----:B------:R-:W-:Y:S01]  /*0840*/  UMOV UR7, 0x20 ;  /* 0x0000002000077882 */ /* 0x000fe20000000000 */
[----:B------:R-:W-:Y:S02]  /*0850*/  ULEA UR8, UR37, UR8, 0x18 ;  /* 0x0000000825087291 */ /* 0x000fe4000f8ec0ff */
[----:B--2---:R-:W-:-:S04]  /*0860*/  UIADD3 UR12, UPT, UPT, -UR7, 0x100000, URZ ;  /* 0x00100000070c7890 */ /* 0x004fc8000fffe1ff */
[----:B------:R-:W-:Y:S02]  /*0870*/  USHF.L.U32 UR13, UR12, 0xb, URZ ;  /* 0x0000000b0c0d7899 */ /* 0x000fe400080006ff */
[----:B------:R-:W-:Y:S01]  /*0880*/  USHF.L.U32 UR12, UR12, 0x1, URZ ;  /* 0x000000010c0c7899 */ /* 0x000fe200080006ff */
[----:B------:R-:W-:Y:S01]  /*0890*/  ELECT P0, URZ, PT ;  /* 0x0000000000ff782f */ /* 0x000fe20003800000 */
[----:B------:R-:W2:Y:S10]  /*08a0*/  FENCE.VIEW.ASYNC.S ;  /* 0x00000000000073c6 */ /* 0x000eb40000000000 */
[----:B--2---:R4:W2:Y:S01]  /*08b0*/  SYNCS.EXCH.64 URZ, [UR8+0x70], UR12 ;  /* 0x0000700c08ff75b2 */ /* 0x0048a20008000100 */
[----:B------:R4:W3:Y:S02]  /*08c0*/  SYNCS.EXCH.64 URZ, [UR8+0x78], UR12 ;  /* 0x0000780c08ff75b2 */ /* 0x0008e40008000100 */
[----:B----4-:R-:W-:Y:S01]  /*08d0*/  NOP ;  /* 0x0000000000007918 */ /* 0x010fe20000000000 */
.L_x_11:
[----:B------:R-:W4:Y:S01]  /*08e0*/  SHFL.IDX PT, R0, R97, RZ, 0x1f ;  /* 0x00001fff61007589 */ /* 0x000f2200000e0000 */
[----:B------:R-:W-:Y:S01]  /*08f0*/  NOP ;  /* 0x0000000000007918 */ /* 0x000fe20000000000 */
[----:B----4-:R-:W-:-:S13]  /*0900*/  ISETP.NE.AND P0, PT, R0, 0x4, PT ;  /* 0x000000040000780c */ /* 0x010fda0003f05270 */
[----:B------:R-:W-:Y:S05]  /*0910*/  @P0 BRA `(.L_x_12) ;  /* 0x0000000000480947 */ /* 0x000fea0003800000 */
[----:B--2---:R-:W-:Y:S01]  /*0920*/  UMOV UR9, 0x1e0 ;  /* 0x000001e000097882 */ /* 0x004fe20000000000 */
[----:B---3--:R-:W-:Y:S01]  /*0930*/  UMOV UR8, 0x400 ;  /* 0x0000040000087882 */ /* 0x008fe20000000000 */
[----:B------:R-:W-:Y:S01]  /*0940*/  USEL UR9, UR9, 0x1a0, UP5 ;  /* 0x000001a009097887 */ /* 0x000fe2000a800000 */
        /* <DEDUP_REMOVED lines=10> */
[----:B--2---:R4:W2:Y:S08]  /*09f0*/  SYNCS.EXCH.64 URZ, [UR8+0x80], UR12 ;  /* 0x0000800c08ff75b2 */ /* 0x0048b00008000100 */
[----:B------:R4:W3:Y:S01]  /*0a00*/  SYNCS.EXCH.64 URZ, [UR8+0x90], UR14 ;  /* 0x0000900e08ff75b2 */ /* 0x0008e20008000100 */
[----:B------:R4:W1:Y:S01]  /*0a10*/  SYNCS.EXCH.64 URZ, [UR8+0x88], UR12 ;  /* 0x0000880c08ff75b2 */ /* 0x0008620008000100 */
[----:B------:R4:W1:Y:S02]  /*0a20*/  SYNCS.EXCH.64 URZ, [UR8+0x98], UR14 ;  /* 0x0000980e08ff75b2 */ /* 0x0008640008000100 */
[----:B----4-:R-:W-:Y:S01]  /*0a30*/  NOP ;  /* 0x0000000000007918 */ /* 0x010fe20000000000 */
.L_x_12:
[----:B------:R-:W4:Y:S01]  /*0a40*/  SHFL.IDX PT, R0, R97, RZ, 0x1f ;  /* 0x00001fff61007589 */ /* 0x000f2200000e0000 */
[----:B------:R-:W-:Y:S01]  /*0a50*/  NOP ;  /* 0x0000000000007918 */ /* 0x000fe20000000000 */
[----:B----4-:R-:W-:-:S13]  /*0a60*/  ISETP.NE.AND P0, PT, R0, 0x5, PT ;  /* 0x000000050000780c */ /* 0x010fda0003f05270 */
[----:B------:R-:W-:Y:S05]  /*0a70*/  @P0 BRA `(.L_x_13) ;  /* 0x0000000000540947 */ /* 0x000fea0003800000 */
[----:B--2---:R-:W-:Y:S01]  /*0a80*/  UMOV UR9, 0x400 ;  /* 0x0000040000097882 */ /* 0x004fe20000000000 */
        /* <DEDUP_REMOVED lines=14> */
[----:B------:R4:W1:Y:S01]  /*0b70*/  SYNCS.EXCH.64 URZ, [UR9+0xc8], UR14 ;  /* 0x0000c80e09ff75b2 */ /* 0x0008620008000100 */
[----:B------:R4:W1:Y:S01]  /*0b80*/  SYNCS.EXCH.64 URZ, [UR9+0xb0], UR12 ;  /* 0x0000b00c09ff75b2 */ /* 0x0008620008000100 */
[----:B------:R4:W1:Y:S01]  /*0b90*/  SYNCS.EXCH.64 URZ, [UR9+0xd0], UR14 ;  /* 0x0000d00e09ff75b2 */ /* 0x0008620008000100 */
[----:B------:R4:W1:Y:S01]  /*0ba0*/  SYNCS.EXCH.64 URZ, [UR9+0xb8], UR12 ;  /* 0x0000b80c09ff75b2 */ /* 0x0008620008000100 */
[----:B------:R4:W1:Y:S02]  /*0bb0*/  SYNCS.EXCH.64 URZ, [UR9+0xd8], UR14 ;  /* 0x0000d80e09ff75b2 */ /* 0x0008640008000100 */
[----:B----4-:R-:W-:Y:S01]  /*0bc0*/  NOP ;  /* 0x0000000000007918 */ /* 0x010fe20000000000 */
.L_x_13:
[----:B------:R-:W4:Y:S01]  /*0bd0*/  SHFL.IDX PT, R0, R97, RZ, 0x1f ;  /* 0x00001fff61007589 */ /* 0x000f2200000e0000 */
[----:B------:R-:W-:Y:S01]  /*0be0*/  ISETP.NE.OR P1, PT, RZ, UR10, !P1 ;  /* 0x0000000aff007c0c */ /* 0x000fe2000cf25670 */
        /* <DEDUP_REMOVED lines=12> */
[----:B------:R4:W3:Y:S01]  /*0cb0*/  SYNCS.EXCH.64 URZ, [UR8+0xf0], UR12 ;  /* 0x0000f00c08ff75b2 */ /* 0x0008e20008000100 */
[----:B------:R4:W1:Y:S01]  /*0cc0*/  SYNCS.EXCH.64 URZ, [UR8+0xe8], UR12 ;  /* 0x0000e80c08ff75b2 */ /* 0x0008620008000100 */
[----:B------:R4:W1:Y:S02]  /*0cd0*/  SYNCS.EXCH.64 URZ, [UR8+0xf8], UR12 ;  /* 0x0000f80c08ff75b2 */ /* 0x0008640008000100 */
[----:B----4-:R-:W-:Y:S01]  /*0ce0*/  NOP ;  /* 0x0000000000007918 */ /* 0x010fe20000000000 */
.L_x_14:
[----:B------:R-:W-:Y:S01]  /*0cf0*/  VOTEU.ALL UP1, P1 ;  /* 0x0000000000ff7886 */ /* 0x000fe20000820000 */
[----:B---3--:R-:W3:Y:S01]  /*0d00*/  LDCU UR8, c[0x0][0x36c] ;  /* 0x00006d80ff0877ac */ /* 0x008ee20008000800 */
[----:B------:R-:W-:Y:S01]  /*0d10*/  NOP ;  /* 0x0000000000007918 */ /* 0x000fe20000000000 */
[----:B------:R-:W-:Y:S01]  /*0d20*/  LOP3.LUT R10, R104, 0x1f, RZ, 0xc0, !PT ;  /* 0x0000001f680a7812 */ /* 0x000fe200078ec0ff */
[----:B--2---:R-:W-:Y:S01]  /*0d30*/  UMOV UR12, 0x20 ;  /* 0x00000020000c7882 */ /* 0x004fe20000000000 */
[----:B------:R-:W-:Y:S01]  /*0d40*/  @!UP1 UMOV UR7, 0x400 ;  /* 0x0000040000079882 */ /* 0x000fe20000000000 */
[----:B------:R-:W-:-:S04]  /*0d50*/  @!UP1 UIADD3 UR12, UPT, UPT, -UR12, 0x100000, URZ ;  /* 0x001000000c0c9890 */ /* 0x000fc8000fffe1ff */
[----:B------:R-:W-:Y:S02]  /*0d60*/  @!UP1 USHF.L.U32 UR13, UR12, 0xb, URZ ;  /* 0x0000000b0c0d9899 */ /* 0x000fe400080006ff */
[----:B------:R-:W-:Y:S02]  /*0d70*/  @!UP1 USHF.L.U32 UR12, UR12, 0x1, URZ ;  /* 0x000000010c0c9899 */ /* 0x000fe400080006ff */
[----:B------:R-:W-:Y:S01]  /*0d80*/  @!UP1 ULEA UR7, UR37, UR7, 0x18 ;  /* 0x0000000725079291 */ /* 0x000fe2000f8ec0ff */
[----:B------:R-:W-:Y:S01]  /*0d90*/  VOTEU.ALL UP1, P1 ;  /* 0x0000000000ff7886 */ /* 0x000fe20000820000 */
[----:B------:R-:W-:Y:S01]  /*0da0*/  UISETP.NE.AND UP4, UPT, UR10, URZ, UPT ;  /* 0x000000ff0a00728c */ /* 0x000fe2000bf85270 */
[----:B------:R-:W2:Y:S09]  /*0db0*/  FENCE.VIEW.ASYNC.S ;  /* 0x00000000000073c6 */ /* 0x000eb20000000000 */
[----:B--2---:R2:W4:Y:S01]  /*0dc0*/  @!UP1 SYNCS.EXCH.64 URZ, [UR7+0x100], UR12 ;  /* 0x0001000c07ff95b2 */ /* 0x0045220008000100 */
[----:B---3--:R-:W-:-:S09]  /*0dd0*/  UISETP.EQ.U32.AND UP1, UPT, UR8, 0x1, UPT ;  /* 0x000000010800788c */ /* 0x008fd2000bf22070 */
[----:B------:R-:W-:Y:S05]  /*0de0*/  BRA.U !UP1, `(.L_x_15) ;  /* 0x0000000109087547 */ /* 0x000fea000b800000 */
[----:B-1--4-:R-:W-:Y:S01]  /*0df0*/  UCGABAR_ARV ;  /* 0x00000000000079c7 */ /* 0x012fe20008000000 */
[----:B------:R-:W-:Y:S05]  /*0e00*/  BRA `(.L_x_16) ;  /* 0x0000000000047947 */ /* 0x000fea0003800000 */
.L_x_15:
[----:B-1--4-:R-:W-:Y:S01]  /*0e10*/  NOP ;  /* 0x0000000000007918 */ /* 0x012fe20000000000 */
.L_x_16:
[----:B------:R-:W1:Y:S01]  /*0e20*/  S2R R20, SR_CTAID.Y ;  /* 0x0000000000147919 */ /* 0x000e620000002600 */
[----:B------:R-:W-:-:S05]  /*0e30*/  CS2R.32 R90, SR_CgaSize ;  /* 0x00000000005a7805 */ /* 0x000fca0000008a00 */
[----:B------:R-:W-:-:S05]  /*0e40*/  IMAD R90, R90, -0xa0, RZ ;  /* 0xffffff605a5a7824 */ /* 0x000fca00078e02ff */
[----:B--2---:R-:W-:-:S14]  /*0e50*/  R2UR UR7, R90 ;  /* 0x000000005a0772ca */ /* 0x004fdc00000e0000 */
[----:B------:R-:W2:Y:S01]  /*0e60*/  LDCU UR7, c[0x0][UR7+0x2b4] ;  /* 0x00005680070777ac */ /* 0x000ea20008000800 */
[----:B------:R-:W-:-:S05]  /*0e70*/  CS2R.32 R0, SR_CgaSize ;  /* 0x0000000000007805 */ /* 0x000fca0000008a00 */
[----:B------:R-:W-:-:S06]  /*0e80*/  IMAD R0, R0, -0xa0, RZ ;  /* 0xffffff6000007824 */ /* 0x000fcc00078e02ff */
[----:B------:R-:W3:Y:S01]  /*0e90*/  LDC R0, c[0x0][R0+0x2a4] ;  /* 0x0000a90000007b82 */ /* 0x000ee20000000800 */
[----:B------:R-:W-:Y:S01]  /*0ea0*/  PRMT R8, RZ, 0x7610, R8 ;  /* 0x00007610ff087816 */ /* 0x000fe20000000008 */
[----:B------:R-:W4:Y:S01]  /*0eb0*/  S2R R11, SR_CTAID.X ;  /* 0x00000000000b7919 */ /* 0x000f220000002500 */
[----:B------:R-:W-:-:S05]  /*0ec0*/  CS2R.32 R90, SR_CgaSize ;  /* 0x00000000005a7805 */ /* 0x000fca0000008a00 */
[----:B------:R-:W-:-:S05]  /*0ed0*/  IMAD R90, R90, -0xa0, RZ ;  /* 0xffffff605a5a7824 */ /* 0x000fca00078e02ff */
[----:B------:R-:W-:-:S14]  /*0ee0*/  R2UR UR8, R90 ;  /* 0x000000005a0872ca */ /* 0x000fdc00000e0000 */
[----:B------:R-:W3:Y:S01]  /*0ef0*/  LDCU UR8, c[0x0][UR8+0x2b0] ;  /* 0x00005600080877ac */ /* 0x000ee20008000800 */
[----:B------:R-:W-:Y:S01]  /*0f00*/  UISETP.NE.AND UP2, UPT, UR10, 0x2, UPT ;  /* 0x000000020a00788c */ /* 0x000fe2000bf45270 */
[----:B------:R-:W2:Y:S01]  /*0f10*/  LDC R9, c[0x0][0xb24] ;  /* 0x0002c900ff097b82 */ /* 0x000ea20000000800 */
[----:B------:R-:W-:-:S05]  /*0f20*/  CS2R.32 R2, SR_CgaSize ;  /* 0x0000000000027805 */ /* 0x000fca0000008a00 */
[----:B------:R-:W-:-:S06]  /*0f30*/  IMAD R2, R2, -0xa0, RZ ;  /* 0xffffff6002027824 */ /* 0x000fcc00078e02ff */
[----:B------:R-:W3:Y:S08]  /*0f40*/  LDC R2, c[0x0][R2+0x2a0] ;  /* 0x0000a80002027b82 */ /* 0x000ef00000000800 */
[----:B------:R-:W3:Y:S01]  /*0f50*/  LDC R40, c[0x0][0xb24] ;  /* 0x0002c900ff287b82 */ /* 0x000ee20000000800 */
[----:B-1----:R-:W-:-:S07]  /*0f60*/  I2FP.F32.U32 R3, R20 ;  /* 0x0000001400037245 */ /* 0x002fce0000201000 */
[----:B------:R-:W1:Y:S01]  /*0f70*/  S2UR UR36, SR_CTAID.Z ;  /* 0x00000000002479c3 */ /* 0x000e620000002700 */
[----:B--2---:R-:W-:Y:S01]  /*0f80*/  ISETP.GE.AND P0, PT, R9, 0x1, PT ;  /* 0x000000010900780c */ /* 0x004fe20003f06270 */
[----:B----4-:R-:W-:Y:S01]  /*0f90*/  IMAD.MOV.U32 R21, RZ, RZ, R11 ;  /* 0x000000ffff157224 */ /* 0x010fe200078e000b */
[----:B------:R-:W-:Y:S01]  /*0fa0*/  I2FP.F32.U32 R4, R11 ;  /* 0x0000000b00047245 */ /* 0x000fe20000201000 */
[----:B------:R-:W-:Y:S01]  /*0fb0*/  FMUL R3, R3, UR7 ;  /* 0x0000000703037c20 */ /* 0x000fe20008400000 */
[----:B------:R-:W2:Y:S03]  /*0fc0*/  LDCU UR7, c[0x0][0xb30] ;  /* 0x00016600ff0777ac */ /* 0x000ea60008000800 */
[----:B---3--:R-:W-:Y:S01]  /*0fd0*/  FMUL R4, R4, UR8 ;  /* 0x0000000804047c20 */ /* 0x008fe20008400000 */
[----:B------:R-:W3:Y:S08]  /*0fe0*/  F2I.U32.TRUNC.NTZ R83, R3 ;  /* 0x0000000300537305 */ /* 0x000ef0000020f000 */
[----:B------:R-:W4:Y:S01]  /*0ff0*/  F2I.U32.TRUNC.NTZ R90, R4 ;  /* 0x00000004005a7305 */ /* 0x000f22000020f000 */
[----:B--2---:R-:W-:Y:S01]  /*1000*/  UISETP.NE.AND UP3, UPT, UR7, 0x1, UPT ;  /* 0x000000010700788c */ /* 0x004fe2000bf65270 */
[----:B---3--:R-:W-:-:S05]  /*1010*/  IADD3 R83, PT, PT, -R83, RZ, RZ ;  /* 0x000000ff53537210 */ /* 0x008fca0007ffe1ff */
[----:B------:R-:W-:Y:S01]  /*1020*/  IMAD R83, R0, R83, R20 ;  /* 0x0000005300537224 */ /* 0x000fe200078e0214 */
[----:B------:R-:W-:Y:S01]  /*1030*/  PRMT R0, RZ, 0x7610, R0 ;  /* 0x00007610ff007816 */ /* 0x000fe20000000000 */
[----:B----4-:R-:W-:-:S04]  /*1040*/  IMAD.MOV R90, RZ, RZ, -R90 ;  /* 0x000000ffff5a7224 */ /* 0x010fc800078e0a5a */
[----:B------:R-:W-:Y:S01]  /*1050*/  IMAD R90, R2, R90, R11 ;  /* 0x0000005a025a7224 */ /* 0x000fe200078e020b */
[----:B-1----:R-:W-:Y:S06]  /*1060*/  BRA.U UP4, `(.L_x_17) ;  /* 0x0000000104247547 */ /* 0x002fec000b800000 */
[----:B------:R-:W-:Y:S01]  /*1070*/  ISETP.NE.AND P1, PT, R83, RZ, PT ;  /* 0x000000ff5300720c */ /* 0x000fe20003f25270 */
[----:B------:R-:W-:Y:S01]  /*1080*/  IMAD.MOV.U32 R0, RZ, RZ, 0x3 ;  /* 0x00000003ff007424 */ /* 0x000fe200078e00ff */
[C---:B------:R-:W-:Y:S02]  /*1090*/  LOP3.LUT R3, R90.reuse, 0xfffffffe, RZ, 0xc0, !PT ;  /* 0xfffffffe5a037812 */ /* 0x040fe400078ec0ff */
[----:B------:R-:W-:Y:S02]  /*10a0*/  ISETP.LT.U32.OR P1, PT, R90, 0x2, !P1 ;  /* 0x000000025a00780c */ /* 0x000fe40004f21470 */
[----:B------:R-:W-:Y:S02]  /*10b0*/  SHF.L.U32 R0, R0, R3, RZ ;  /* 0x0000000300007219 */ /* 0x000fe400000006ff */
[----:B------:R-:W-:Y:S02]  /*10c0*/  SEL R5, RZ, 0x1, !P1 ;  /* 0x00000001ff057807 */ /* 0x000fe40004800000 */
[----:B------:R-:W-:-:S05]  /*10d0*/  SEL R2, RZ, 0x2, !P1 ;  /* 0x00000002ff027807 */ /* 0x000fca0004800000 */
[----:B------:R-:W-:-:S05]  /*10e0*/  IMAD.IADD R2, R5, 0x1, R2 ;  /* 0x0000000105027824 */ /* 0x000fca00078e0202 */
[----:B------:R-:W-:Y:S02]  /*10f0*/  PRMT R8, R2, 0x7610, R8 ;  /* 0x0000761002087816 */ /* 0x000fe40000000008 */
.L_x_17:
[----:B------:R-:W-:Y:S05]  /*1100*/  @!P0 BRA `(.L_x_18) ;  /* 0x0000000000b88947 */ /* 0x000fea0003800000 */
[----:B------:R-:W1:Y:S01]  /*1110*/  LDC.64 R4, c[0x0][0xb18] ;  /* 0x0002c600ff047b82 */ /* 0x000e620000000a00 */
[----:B------:R-:W-:-:S07]  /*1120*/  ISETP.NE.AND P0, PT, R9, 0x1, PT ;  /* 0x000000010900780c */ /* 0x000fce0003f05270 */
[----:B------:R-:W2:Y:S08]  /*1130*/  LDC R14, c[0x0][0xb0c] ;  /* 0x0002c300ff0e7b82 */ /* 0x000eb00000000800 */
[----:B------:R-:W3:Y:S08]  /*1140*/  LDC R13, c[0x0][0x370] ;  /* 0x0000dc00ff0d7b82 */ /* 0x000ef00000000800 */
[----:B------:R-:W4:Y:S01]  /*1150*/  LDC R16, c[0x0][0x374] ;  /* 0x0000dd00ff107b82 */ /* 0x000f220000000800 */
[----:B-1----:R-:W-:-:S07]  /*1160*/  ISETP.NE.AND P1, PT, R4, 0x1, PT ;  /* 0x000000010400780c */ /* 0x002fce0003f25270 */
[----:B------:R-:W3:Y:S01]  /*1170*/  LDC.64 R6, c[0x0][0xb10] ;  /* 0x0002c400ff067b82 */ /* 0x000ee20000000a00 */
[----:B--2---:R-:W-:-:S07]  /*1180*/  ISETP.NE.AND P2, PT, R14, 0x1, PT ;  /* 0x000000010e00780c */ /* 0x004fce0003f45270 */
[----:B------:R-:W1:Y:S08]  /*1190*/  LDC R12, c[0x0][0xb20] ;  /* 0x0002c800ff0c7b82 */ /* 0x000e700000000800 */
[----:B------:R-:W2:Y:S01]  /*11a0*/  LDC.64 R2, c[0x0][0xb28] ;  /* 0x0002ca00ff027b82 */ /* 0x000ea20000000a00 */
[----:B----4-:R-:W-:-:S04]  /*11b0*/  IMAD.HI.U32 R15, R16, R5, RZ ;  /* 0x00000005100f7227 */ /* 0x010fc800078e00ff */
[----:B------:R-:W-:-:S04]  /*11c0*/  IMAD.HI.U32 R5, R20, R5, RZ ;  /* 0x0000000514057227 */ /* 0x000fc800078e00ff */
[----:B---3--:R-:W-:-:S04]  /*11d0*/  IMAD.HI.U32 R18, R13, R6, RZ ;  /* 0x000000060d127227 */ /* 0x008fc800078e00ff */
[C---:B------:R-:W-:Y:S01]  /*11e0*/  IMAD.HI.U32 R22, R11.reuse, R6, RZ ;  /* 0x000000060b167227 */ /* 0x040fe200078e00ff */
[-C--:B------:R-:W-:Y:S02]  /*11f0*/  @P2 SHF.R.U32.HI R13, RZ, R7.reuse, R18 ;  /* 0x00000007ff0d2219 */ /* 0x080fe40000011612 */
[-C--:B-1----:R-:W-:Y:S02]  /*1200*/  @P1 SHF.R.U32.HI R16, RZ, R12.reuse, R15 ;  /* 0x0000000cff101219 */ /* 0x082fe4000001160f */
[----:B------:R-:W-:Y:S02]  /*1210*/  SHF.R.U32.HI R5, RZ, R12, R5 ;  /* 0x0000000cff057219 */ /* 0x000fe40000011605 */
[----:B------:R-:W-:Y:S02]  /*1220*/  SHF.R.U32.HI R22, RZ, R7, R22 ;  /* 0x00000007ff167219 */ /* 0x000fe40000011616 */
[----:B------:R-:W-:Y:S01]  /*1230*/  SEL R5, R20, R5, !P1 ;  /* 0x0000000514057207 */ /* 0x000fe20004800000 */
[----:B--2---:R-:W-:Y:S01]  /*1240*/  IMAD.HI.U32 R18, R16, R2, RZ ;  /* 0x0000000210127227 */ /* 0x004fe200078e00ff */
[----:B------:R-:W-:-:S02]  /*1250*/  SEL R21, R11, R22, !P2 ;  /* 0x000000160b157207 */ /* 0x000fc40005000000 */
[----:B------:R-:W-:Y:S01]  /*1260*/  IADD3 R7, PT, PT, -R5, RZ, RZ ;  /* 0x000000ff05077210 */ /* 0x000fe20007ffe1ff */
[----:B------:R-:W-:Y:S01]  /*1270*/  IMAD.HI.U32 R6, R13, R2, RZ ;  /* 0x000000020d067227 */ /* 0x000fe200078e00ff */
[----:B------:R-:W-:-:S03]  /*1280*/  @P0 SHF.R.U32.HI R16, RZ, R3, R18 ;  /* 0x00000003ff100219 */ /* 0x000fc60000011612 */
[----:B------:R-:W-:Y:S01]  /*1290*/  IMAD R7, R4, R7, R20 ;  /* 0x0000000704077224 */ /* 0x000fe200078e0214 */
[----:B------:R-:W-:Y:S01]  /*12a0*/  @P0 SHF.R.U32.HI R13, RZ, R3, R6 ;  /* 0x00000003ff0d0219 */ /* 0x000fe20000011606 */
[----:B------:R-:W-:-:S04]  /*12b0*/  IMAD R16, R16, R9, RZ ;  /* 0x0000000910107224 */ /* 0x000fc800078e02ff */
[----:B------:R-:W-:Y:S01]  /*12c0*/  IMAD R6, R13, R9, RZ ;  /* 0x000000090d067224 */ /* 0x000fe200078e02ff */
[----:B------:R-:W-:-:S04]  /*12d0*/  ISETP.GE.AND P1, PT, R5, R16, PT ;  /* 0x000000100500720c */ /* 0x000fc80003f26270 */
[----:B------:R-:W-:Y:S01]  /*12e0*/  ISETP.GE.OR P1, PT, R21, R6, P1 ;  /* 0x000000061500720c */ /* 0x000fe20000f26670 */
[----:B------:R-:W-:-:S05]  /*12f0*/  IMAD.HI.U32 R6, R5, R2, RZ ;  /* 0x0000000205067227 */ /* 0x000fca00078e00ff */
[----:B------:R-:W-:-:S04]  /*1300*/  SHF.R.U32.HI R6, RZ, R3, R6 ;  /* 0x00000003ff067219 */ /* 0x000fc80000011606 */
[----:B------:R-:W-:-:S03]  /*1310*/  SEL R6, R5, R6, !P0 ;  /* 0x0000000605067207 */ /* 0x000fc60004000000 */
[----:B------:R-:W-:Y:S01]  /*1320*/  @!P1 IMAD.HI.U32 R12, R21, R2, RZ ;  /* 0x00000002150c9227 */ /* 0x000fe200078e00ff */
[----:B------:R-:W-:-:S04]  /*1330*/  IADD3 R2, PT, PT, -R6, RZ, RZ ;  /* 0x000000ff06027210 */ /* 0x000fc80007ffe1ff */
[----:B------:R-:W-:Y:S01]  /*1340*/  @!P1 SHF.R.U32.HI R12, RZ, R3, R12 ;  /* 0x00000003ff0c9219 */ /* 0x000fe2000001160c */
[----:B------:R-:W-:-:S03]  /*1350*/  IMAD R2, R9, R2, R5 ;  /* 0x0000000209027224 */ /* 0x000fc600078e0205 */
[----:B------:R-:W-:-:S05]  /*1360*/  @!P1 SEL R3, R21, R12, !P0 ;  /* 0x0000000c15039207 */ /* 0x000fca0004000000 */
[--C-:B------:R-:W-:Y:S02]  /*1370*/  @!P1 IMAD.IADD R6, R6, 0x1, -R3.reuse ;  /* 0x0000000106069824 */ /* 0x100fe400078e0a03 */
[----:B------:R-:W-:Y:S01]  /*1380*/  @!P1 IMAD R3, R2, R13, R3 ;  /* 0x0000000d02039224 */ /* 0x000fe200078e0203 */
[----:B------:R-:W-:Y:S01]  /*1390*/  IADD3 R2, PT, PT, -R21, RZ, RZ ;  /* 0x000000ff15027210 */ /* 0x000fe20007ffe1ff */
[----:B------:R-:W-:Y:S02]  /*13a0*/  @!P1 IMAD R5, R6, R9, R21 ;  /* 0x0000000906059224 */ /* 0x000fe400078e0215 */
[----:B------:R-:W-:Y:S02]  /*13b0*/  @!P1 IMAD.MOV.U32 R21, RZ, RZ, R3 ;  /* 0x000000ffff159224 */ /* 0x000fe400078e0003 */
[----:B------:R-:W-:Y:S02]  /*13c0*/  IMAD R2, R14, R2, R11 ;  /* 0x000000020e027224 */ /* 0x000fe400078e020b */
[----:B------:R-:W-:-:S02]  /*13d0*/  IMAD R20, R5, R4, R7 ;  /* 0x0000000405147224 */ /* 0x000fc400078e0207 */
[----:B------:R-:W-:Y:S02]  /*13e0*/  IMAD R21, R21, R14, R2 ;  /* 0x0000000e15157224 */ /* 0x000fe400078e0202 */
.L_x_18:
[----:B------:R-:W-:Y:S05]  /*13f0*/  BRA.U UP3, `(.L_x_19) ;  /* 0x0000000103407547 */ /* 0x000fea000b800000 */
[----:B------:R-:W1:Y:S08]  /*1400*/  LDC.64 R4, c[0x0][0xb10] ;  /* 0x0002c400ff047b82 */ /* 0x000e700000000a00 */
[----:B------:R-:W2:Y:S08]  /*1410*/  LDC.64 R2, c[0x0][0xb18] ;  /* 0x0002c600ff027b82 */ /* 0x000eb00000000a00 */
[----:B------:R-:W3:Y:S08]  /*1420*/  LDC R6, c[0x0][0xb20] ;  /* 0x0002c800ff067b82 */ /* 0x000ef00000000800 */
[----:B------:R-:W4:Y:S01]  /*1430*/  LDC R12, c[0x0][0xb0c] ;  /* 0x0002c300ff0c7b82 */ /* 0x000f220000000800 */
[----:B-1----:R-:W-:-:S05]  /*1440*/  IMAD.HI.U32 R4, R21, R4, RZ ;  /* 0x0000000415047227 */ /* 0x002fca00078e00ff */
[----:B------:R-:W-:Y:S01]  /*1450*/  SHF.R.U32.HI R4, RZ, R5, R4 ;  /* 0x00000005ff047219 */ /* 0x000fe20000011604 */
[----:B--2---:R-:W-:Y:S01]  /*1460*/  IMAD.HI.U32 R3, R20, R3, RZ ;  /* 0x0000000314037227 */ /* 0x004fe200078e00ff */
[----:B------:R-:W-:-:S04]  /*1470*/  ISETP.NE.AND P0, PT, R2, 0x1, PT ;  /* 0x000000010200780c */ /* 0x000fc80003f05270 */
[----:B---3--:R-:W-:-:S04]  /*1480*/  SHF.R.U32.HI R3, RZ, R6, R3 ;  /* 0x00000006ff037219 */ /* 0x008fc80000011603 */
[----:B------:R-:W-:Y:S02]  /*1490*/  SEL R3, R20, R3, !P0 ;  /* 0x0000000314037207 */ /* 0x000fe40004000000 */
[----:B----4-:R-:W-:-:S04]  /*14a0*/  ISETP.NE.AND P1, PT, R12, 0x1, PT ;  /* 0x000000010c00780c */ /* 0x010fc80003f25270 */
[----:B------:R-:W-:-:S05]  /*14b0*/  SEL R6, R21, R4, !P1 ;  /* 0x0000000415067207 */ /* 0x000fca0004800000 */
[----:B------:R-:W-:Y:S02]  /*14c0*/  IMAD.IADD R4, R3, 0x1, -R6 ;  /* 0x0000000103047824 */ /* 0x000fe400078e0a06 */
[----:B------:R-:W-:Y:S02]  /*14d0*/  IMAD.IADD R3, R6, 0x1, -R3 ;  /* 0x0000000106037824 */ /* 0x000fe400078e0a03 */
[----:B------:R-:W-:Y:S02]  /*14e0*/  IMAD R21, R4, R12, R21 ;  /* 0x0000000c04157224 */ /* 0x000fe400078e0215 */
[----:B------:R-:W-:Y:S02]  /*14f0*/  IMAD R20, R3, R2, R20 ;  /* 0x0000000203147224 */ /* 0x000fe400078e0214 */
.L_x_19:
[----:B------:R-:W-:Y:S05]  /*1500*/  BRA.U !UP1, `(.L_x_20) ;  /* 0x00000001090c7547 */ /* 0x000fea000b800000 */
[----:B------:R-:W-:Y:S01]  /*1510*/  UCGABAR_WAIT ;  /* 0x0000000000007dc7 */ /* 0x000fe20008000000 */
[----:B------:R-:W-:Y:S01]  /*1520*/  CCTL.IVALL ;  /* 0x00000000ff00798f */ /* 0x000fe20002000000 */
[----:B------:R-:W-:Y:S05]  /*1530*/  BRA `(.L_x_21) ;  /* 0x0000000000047947 */ /* 0x000fea0003800000 */
.L_x_20:
[----:B------:R-:W-:Y:S06]  /*1540*/  BAR.SYNC.DEFER_BLOCKING 0x0 ;  /* 0x0000000000007b1d */ /* 0x000fec0000010000 */
.L_x_21:
[----:B------:R-:W-:Y:S05]  /*1550*/  BRA.U UP2, `(.L_x_22) ;  /* 0x0000001102907547 */ /* 0x000fea000b800000 */
[----:B------:R-:W1:Y:S01]  /*1560*/  LDCU UR4, c[0x0][0x38c] ;  /* 0x00007180ff0477ac */ /* 0x000e620008000800 */
[----:B------:R-:W2:Y:S01]  /*1570*/  LDC R9, c[0x0][0x370] ;  /* 0x0000dc00ff097b82 */ /* 0x000ea20000000800 */
[C---:B------:R-:W-:Y:S01]  /*1580*/  IMAD.SHL.U32 R17, R11.reuse, 0x80, RZ ;  /* 0x000000800b117824 */ /* 0x040fe200078e00ff */
[----:B------:R-:W-:Y:S01]  /*1590*/  PLOP3.LUT P1, PT, PT, PT, UP5, 0x80, 0x8 ;  /* 0x000000000008781c */ /* 0x000fe20003f2f058 */
[----:B------:R-:W-:Y:S01]  /*15a0*/  UISETP.NE.AND UP1, UPT, UR10, URZ, UPT ;  /* 0x000000ff0a00728c */ /* 0x000fe2000bf25270 */
[----:B------:R-:W-:Y:S01]  /*15b0*/  ISETP.NE.AND P4, PT, R10, RZ, P5 ;  /* 0x000000ff0a00720c */ /* 0x000fe20002f85270 */
[----:B------:R-:W-:Y:S01]  /*15c0*/  IMAD.SHL.U32 R16, R11, 0x40, RZ ;  /* 0x000000400b107824 */ /* 0x000fe200078e00ff */
[----:B------:R-:W-:Y:S01]  /*15d0*/  PLOP3.LUT P1, PT, P1, PT, PT, 0x8, 0x80 ;  /* 0x000000000080781c */ /* 0x000fe20000f2e170 */
[----:B------:R-:W-:Y:S01]  /*15e0*/  IMAD.MOV.U32 R15, RZ, RZ, 0x1 ;  /* 0x00000001ff0f7424 */ /* 0x000fe200078e00ff */
[----:B------:R-:W3:Y:S01]  /*15f0*/  LDC R0, c[0x0][0x374] ;  /* 0x0000dd00ff007b82 */ /* 0x000ee20000000800 */
[----:B------:R-:W-:Y:S01]  /*1600*/  IMAD.MOV.U32 R14, RZ, RZ, RZ ;  /* 0x000000ffff0e7224 */ /* 0x000fe200078e00ff */
[----:B------:R-:W-:Y:S01]  /*1610*/  CS2R R12, SRZ ;  /* 0x00000000000c7805 */ /* 0x000fe2000001ff00 */
[----:B------:R-:W-:Y:S01]  /*1620*/  IMAD.MOV.U32 R10, RZ, RZ, 0x1 ;  /* 0x00000001ff0a7424 */ /* 0x000fe200078e00ff */
[----:B------:R-:W-:Y:S01]  /*1630*/  LOP3.LUT R17, R17, 0x80, RZ, 0xc0, !PT ;  /* 0x0000008011117812 */ /* 0x000fe200078ec0ff */
[----:B------:R-:W4:Y:S01]  /*1640*/  LDCU.64 UR14, c[0x0][0x348] ;  /* 0x00006900ff0e77ac */ /* 0x000f220008000a00 */
[----:B-1----:R-:W-:-:S02]  /*1650*/  UIADD3 UR5, UPT, UPT, UR4, 0x3f, URZ ;  /* 0x0000003f04057890 */ /* 0x002fc4000fffe0ff */
[----:B------:R-:W-:Y:S02]  /*1660*/  USEL UR22, UR6, 0x2, UP1 ;  /* 0x0000000206167887 */ /* 0x000fe40008800000 */
[----:B------:R-:W-:Y:S01]  /*1670*/  USHF.R.S32.HI UR7, URZ, 0x1f, UR5 ;  /* 0x0000001fff077899 */ /* 0x000fe20008011405 */
[----:B------:R-:W-:-:S03]  /*1680*/  UMOV UR23, URZ ;  /* 0x000000ff00177c82 */ /* 0x000fc60008000000 */
[----:B------:R-:W-:Y:S02]  /*1690*/  ULEA.HI UR7, UR7, UR5, URZ, 0x6 ;  /* 0x0000000507077291 */ /* 0x000fe4000f8f30ff */
[----:B------:R-:W-:Y:S02]  /*16a0*/  UIADD3 UR5, UPT, UPT, UR4, -0x1, URZ ;  /* 0xffffffff04057890 */ /* 0x000fe4000fffe0ff */
[----:B------:R-:W-:Y:S02]  /*16b0*/  USHF.R.S32.HI UR7, URZ, 0x6, UR7 ;  /* 0x00000006ff077899 */ /* 0x000fe40008011407 */
[----:B------:R-:W-:Y:S02]  /*16c0*/  UISETP.GE.U32.AND UP2, UPT, UR5, -0x7f, UPT ;  /* 0xffffff810500788c */ /* 0x000fe4000bf46070 */
[----:B------:R-:W-:Y:S02]  /*16d0*/  UISETP.LT.U32.AND UP0, UPT, UR7, 0x3, UPT ;  /* 0x000000030700788c */ /* 0x000fe4000bf01070 */
[----:B------:R-:W-:-:S02]  /*16e0*/  UIADD3 UR4, UPT, UPT, UR4, 0x7e, URZ ;  /* 0x0000007e04047890 */ /* 0x000fc4000fffe0ff */
[----:B------:R-:W-:-:S04]  /*16f0*/  USEL UR5, UR7, 0x3, UP0 ;  /* 0x0000000307057887 */ /* 0x000fc80008000000 */
[----:B------:R-:W-:Y:S02]  /*1700*/  UIADD3 UR21, UPT, UPT, UR5, -0x1, URZ ;  /* 0xffffffff05157890 */ /* 0x000fe4000fffe0ff */
[----:B------:R-:W-:Y:S02]  /*1710*/  @UP2 UIADD3 UR21, UPT, UPT, UR5, URZ, URZ ;  /* 0x000000ff05152290 */ /* 0x000fe4000fffe0ff */
[----:B------:R-:W-:Y:S02]  /*1720*/  UIADD3 UR24, UPT, UPT, UR7, -UR5, URZ ;  /* 0x8000000507187290 */ /* 0x000fe4000fffe0ff */
[----:B------:R-:W-:Y:S02]  /*1730*/  UIADD3 UR13, UPT, UPT, UR21, 0x1, URZ ;  /* 0x00000001150d7890 */ /* 0x000fe4000fffe0ff */
[----:B--2-4-:R-:W-:-:S12]  /*1740*/  UIADD3 UR21, UPT, UPT, -UR21, URZ, URZ ;  /* 0x000000ff15157290 */ /* 0x014fd8000fffe1ff */
.L_x_42:
[----:B------:R-:W-:Y:S01]  /*1750*/  UISETP.NE.AND UP0, UPT, UR37, URZ, UPT ;  /* 0x000000ff2500728c */ /* 0x000fe2000bf05270 */
[----:B------:R-:W1:Y:S08]  /*1760*/  S2UR UR37, SR_CgaCtaId ;  /* 0x00000000002579c3 */ /* 0x000e700000008800 */
[----:B------:R-:W-:Y:S05]  /*1770*/  BRA.U UP0, `(.L_x_23) ;  /* 0x0000000100347547 */ /* 0x000fea000b800000 */
[----:B------:R-:W2:Y:S01]  /*1780*/  S2R R2, SR_CgaCtaId ;  /* 0x0000000000027919 */ /* 0x000ea20000008800 */
[----:B------:R-:W-:-:S04]  /*1790*/  MOV R3, 0x400 ;  /* 0x0000040000037802 */ /* 0x000fc80000000f00 */
[----:B--2---:R-:W-:Y:S02]  /*17a0*/  LEA R3, R2, R3, 0x18 ;  /* 0x0000000302037211 */ /* 0x004fe400078ec0ff */
[----:B------:R-:W-:-:S03]  /*17b0*/  SHF.L.U32 R2, R10, 0x1f, RZ ;  /* 0x0000001f0a027819 */ /* 0x000fc600000006ff */
[----:B------:R-:W-:-:S04]  /*17c0*/  IMAD R3, R12, 0x8, R3 ;  /* 0x000000080c037824 */ /* 0x000fc800078e0203 */
[----:B------:R-:W2:Y:S02]  /*17d0*/  SYNCS.PHASECHK.TRANS64.TRYWAIT P0, [R3+URZ+0xf0], R2 ;  /* 0x0000f002030075a7 */ /* 0x000ea400080011ff */
[----:B--2---:R-:W-:Y:S05]  /*17e0*/  @!P0 BRA `(.L_x_24) ;  /* 0x00000080002c8947 */ /* 0x004fea0003800000 */
.L_x_142:
[----:B------:R-:W-:Y:S01]  /*17f0*/  VIADD R12, R12, 0x1 ;  /* 0x000000010c0c7836 */ /* 0x000fe20000000000 */
[----:B------:R2:W-:Y:S04]  /*1800*/  SYNCS.ARRIVE.TRANS64.A1T0 RZ, [R3+URZ+0xe0], RZ ;  /* 0x0000e0ff03ff79a7 */ /* 0x0005e800081000ff */
[----:B------:R-:W-:-:S04]  /*1810*/  ISETP.NE.AND P0, PT, R12, 0x2, PT ;  /* 0x000000020c00780c */ /* 0x000fc80003f05270 */
[----:B------:R-:W-:Y:S02]  /*1820*/  SEL R12, R12, RZ, P0 ;  /* 0x000000ff0c0c7207 */ /* 0x000fe40000000000 */
[----:B--2---:R-:W-:-:S04]  /*1830*/  SEL R3, RZ, 0x1, P0 ;  /* 0x00000001ff037807 */ /* 0x004fc80000000000 */
[----:B------:R-:W-:-:S07]  /*1840*/  LOP3.LUT R10, R10, R3, RZ, 0x3c, !PT ;  /* 0x000000030a0a7212 */ /* 0x000fce00078e3cff */
.L_x_23:
[----:B------:R-:W-:Y:S01]  /*1850*/  UMOV UR6, 0x400 ;  /* 0x0000040000067882 */ /* 0x000fe20000000000 */
[----:B------:R-:W-:Y:S01]  /*1860*/  LEA.HI R3, R21, R21, RZ, 0x1 ;  /* 0x0000001515037211 */ /* 0x000fe200078f08ff */
[----:B-1----:R-:W-:Y:S01]  /*1870*/  ULEA UR6, UR37, UR6, 0x18 ;  /* 0x0000000625067291 */ /* 0x002fe2000f8ec0ff */
[----:B------:R-:W-:Y:S01]  /*1880*/  SHF.L.U32 R2, R15, 0x1f, RZ ;  /* 0x0000001f0f027819 */ /* 0x000fe200000006ff */
[----:B------:R-:W-:Y:S01]  /*1890*/  UISETP.GE.U32.AND UP0, UPT, UR4, 0x7f, UPT ;  /* 0x0000007f0400788c */ /* 0x000fe2000bf06070 */
[----:B------:R-:W-:Y:S01]  /*18a0*/  R2UR UR35, R16 ;  /* 0x00000000102372ca */ /* 0x000fe200000e0000 */
[----:B------:R-:W-:Y:S01]  /*18b0*/  ULEA UR8, UR23, UR6, 0x3 ;  /* 0x0000000617087291 */ /* 0x000fe2000f8e18ff */
[----:B------:R-:W-:Y:S01]  /*18c0*/  IMAD.SHL.U32 R3, R3, 0x40, RZ ;  /* 0x0000004003037824 */ /* 0x000fe200078e00ff */
[----:B------:R-:W-:Y:S01]  /*18d0*/  R2UR UR11, R17 ;  /* 0x00000000110b72ca */ /* 0x000fe200000e0000 */
[----:B------:R-:W-:-:S03]  /*18e0*/  UMOV UR25, URZ ;  /* 0x000000ff00197c82 */ /* 0x000fc60008000000 */
[----:B------:R-:W-:-:S03]  /*18f0*/  LOP3.LUT R3, R3, 0xffffff80, RZ, 0xc0, !PT ;  /* 0xffffff8003037812 */ /* 0x000fc600078ec0ff */
[----:B------:R1:W2:Y:S01]  /*1900*/  SYNCS.PHASECHK.TRANS64.TRYWAIT P0, [UR8+0x18], R2 ;  /* 0x00001802ff0075a7 */ /* 0x0002a20008001108 */
[----:B------:R-:W-:Y:S02]  /*1910*/  R2UR UR9, R3 ;  /* 0x00000000030972ca */ /* 0x000fe400000e0000 */
[----:B------:R-:W-:-:S11]  /*1920*/  R2UR UR8, R20 ;  /* 0x00000000140872ca */ /* 0x000fd600000e0000 */
[----:B------:R-:W-:Y:S02]  /*1930*/  ULOP3.LUT UR35, UR9, 0x40, UR35, 0xf8, !UPT ;  /* 0x0000004009237892 */ /* 0x000fe4000f8ef823 */
[----:B------:R-:W-:Y:S01]  /*1940*/  ULEA UR11, UR8, UR11, 0x8 ;  /* 0x0000000b080b7291 */ /* 0x000fe2000f8e40ff */
[----:B------:R-:W-:Y:S11]  /*1950*/  BRA.U !UP0, `(.L_x_25) ;  /* 0x0000000108c07547 */ /* 0x000ff6000b800000 */
[----:B------:R-:W-:Y:S01]  /*1960*/  UMOV UR16, UR21 ;  /* 0x0000001500107c82 */ /* 0x000fe20008000000 */
[----:B------:R-:W-:Y:S01]  /*1970*/  UMOV UR17, UR23 ;  /* 0x0000001700117c82 */ /* 0x000fe20008000000 */
[----:B------:R-:W-:-:S05]  /*1980*/  UMOV UR34, URZ ;  /* 0x000000ff00227c82 */ /* 0x000fca0008000000 */
.L_x_31:
[----:B------:R-:W-:Y:S01]  /*1990*/  ULEA UR33, UR17, UR6, 0x3 ;  /* 0x0000000611217291 */ /* 0x000fe2000f8e18ff */
[----:B------:R-:W-:Y:S01]  /*19a0*/  @P5 MOV R3, 0x6000 ;  /* 0x0000600000035802 */ /* 0x000fe20000000f00 */
[----:B-12-4-:R-:W-:Y:S10]  /*19b0*/  @P0 BRA `(.L_x_26) ;  /* 0x00000000000c0947 */ /* 0x016ff40003800000 */
[----:B------:R-:W-:-:S04]  /*19c0*/  SHF.L.U32 R5, R15, 0x1f, RZ ;  /* 0x0000001f0f057819 */ /* 0x000fc800000006ff */
[----:B------:R-:W2:Y:S02]  /*19d0*/  SYNCS.PHASECHK.TRANS64.TRYWAIT P0, [UR33+0x18], R5 ;  /* 0x00001805ff0075a7 */ /* 0x000ea40008001121 */
[----:B--2---:R-:W-:Y:S05]  /*19e0*/  @!P0 BRA `(.L_x_27) ;  /* 0x0000007c00c08947 */ /* 0x004fea0003800000 */
.L_x_26:
[----:B------:R2:W-:Y:S01]  /*19f0*/  @P5 SYNCS.ARRIVE.TRANS64 RZ, [UR33], R3 ;  /* 0x00000003ffff59a7 */ /* 0x0005e20008000021 */
[----:B------:R-:W-:Y:S02]  /*1a00*/  ULOP3.LUT UR8, UR22, 0x2, URZ, 0xfc, !UPT ;  /* 0x0000000216087892 */ /* 0x000fe4000f8efcff */
[----:B------:R-:W-:Y:S02]  /*1a10*/  UIADD3 UR16, UPT, UPT, UR16, 0x1, URZ ;  /* 0x0000000110107890 */ /* 0x000fe4000fffe0ff */
[----:B------:R-:W-:Y:S02]  /*1a20*/  UISETP.NE.AND UP0, UPT, UR8, 0x2, UPT ;  /* 0x000000020800788c */ /* 0x000fe4000bf05270 */
[----:B------:R-:W-:-:S07]  /*1a30*/  UISETP.NE.AND UP2, UPT, UR16, 0x1, UPT ;  /* 0x000000011000788c */ /* 0x000fce000bf45270 */
[----:B------:R-:W-:Y:S05]  /*1a40*/  BRA.U UP0, `(.L_x_28) ;  /* 0x0000000100047547 */ /* 0x000fea000b800000 */
[----:B------:R-:W-:Y:S05]  /*1a50*/  BPT.TRAP 0x1 ;  /* 0x000000040000795c */ /* 0x000fea0000300000 */
.L_x_28:
[----:B------:R-:W-:Y:S04]  /*1a60*/  BSSY.RECONVERGENT B0, `(.L_x_29) ;  /* 0x0000003000007945 */ /* 0x000fe80003800200 */
[----:B------:R-:W-:Y:S05]  /*1a70*/  @!P4 BRA `(.L_x_30) ;  /* 0x000000000004c947 */ /* 0x000fea0003800000 */
[----:B------:R-:W-:Y:S05]  /*1a80*/  BPT.TRAP 0x1 ;  /* 0x000000040000795c */ /* 0x000fea0000300000 */
.L_x_30:
[----:B------:R-:W-:Y:S05]  /*1a90*/  BSYNC.RECONVERGENT B0 ;  /* 0x0000000000007941 */ /* 0x000fea0003800200 */
.L_x_29:
[----:B------:R-:W-:Y:S02]  /*1aa0*/  UIADD3 UR23, UPT, UPT, UR17, 0x1, URZ ;  /* 0x0000000111177890 */ /* 0x000fe4000fffe0ff */
[----:B------:R-:W-:Y:S02]  /*1ab0*/  ULEA UR32, UR17, UR6, 0xc ;  /* 0x0000000611207291 */ /* 0x000fe4000f8e60ff */
[----:B------:R-:W-:Y:S02]  /*1ac0*/  UISETP.NE.AND UP0, UPT, UR23, 0x3, UPT ;  /* 0x000000031700788c */ /* 0x000fe4000bf05270 */
[----:B------:R-:W-:Y:S02]  /*1ad0*/  UIADD3 UR28, UP1, UPT, UR14, 0x80, URZ ;  /* 0x000000800e1c7890 */ /* 0x000fe4000ff3e0ff */
[----:B------:R-:W-:Y:S02]  /*1ae0*/  USEL UR9, URZ, 0x1, UP0 ;  /* 0x00000001ff097887 */ /* 0x000fe40008000000 */
[----:B------:R-:W-:-:S02]  /*1af0*/  USEL UR23, UR23, URZ, UP0 ;  /* 0x000000ff17177287 */ /* 0x000fc40008000000 */
[----:B------:R-:W-:Y:S02]  /*1b00*/  UIADD3 UR26, UP0, UPT, UR14, 0x180, URZ ;  /* 0x000001800e1a7890 */ /* 0x000fe4000ff1e0ff */
[----:B------:R-:W-:Y:S01]  /*1b10*/  ULEA UR8, UR23, UR6, 0x3 ;  /* 0x0000000617087291 */ /* 0x000fe2000f8e18ff */
[----:B------:R-:W-:Y:S01]  /*1b20*/  LOP3.LUT R15, R15, UR9, RZ, 0x3c, !PT ;  /* 0x000000090f0f7c12 */ /* 0x000fe2000f8e3cff */
[----:B------:R-:W-:Y:S02]  /*1b30*/  ULOP3.LUT UR33, UR33, 0xfefffff8, URZ, 0xc0, !UPT ;  /* 0xfefffff821217892 */ /* 0x000fe4000f8ec0ff */
[----:B------:R-:W-:Y:S01]  /*1b40*/  UIADD3.X UR29, UPT, UPT, URZ, UR15, URZ, UP1, !UPT ;  /* 0x0000000fff1d7290 */ /* 0x000fe20008ffe4ff */
[----:B-1----:R-:W-:Y:S01]  /*1b50*/  SHF.L.U32 R2, R15, 0x1f, RZ ;  /* 0x0000001f0f027819 */ /* 0x002fe200000006ff */
[----:B------:R-:W-:Y:S02]  /*1b60*/  UIADD3 UR32, UPT, UPT, UR32, 0x6300, URZ ;  /* 0x0000630020207890 */ /* 0x000fe4000fffe0ff */
[----:B------:R-:W-:Y:S01]  /*1b70*/  UIADD3.X UR27, UPT, UPT, URZ, UR15, URZ, UP0, !UPT ;  /* 0x0000000fff1b7290 */ /* 0x000fe200087fe4ff */
[----:B------:R4:W1:Y:S01]  /*1b80*/  SYNCS.PHASECHK.TRANS64.TRYWAIT P0, [UR8+0x18], R2 ;  /* 0x00001802ff0075a7 */ /* 0x0008620008001108 */
[----:B------:R-:W-:Y:S01]  /*1b90*/  ULEA UR8, UR17, UR6, 0xd ;  /* 0x0000000611087291 */ /* 0x000fe2000f8e68ff */
[----:B------:R-:W-:Y:S01]  /*1ba0*/  UMOV UR18, 0x0 ;  /* 0x0000000000127882 */ /* 0x000fe20000000000 */
[----:B------:R-:W-:-:S02]  /*1bb0*/  UMOV UR19, 0x10000000 ;  /* 0x1000000000137882 */ /* 0x000fc40000000000 */
[----:B------:R-:W-:Y:S01]  /*1bc0*/  UIADD3 UR8, UPT, UPT, UR8, 0x9300, URZ ;  /* 0x0000930008087890 */ /* 0x000fe2000fffe0ff */
[----:B------:R2:W-:Y:S01]  /*1bd0*/  UTMALDG.3D.2CTA [UR32], [UR28], desc[UR18] ;  /* 0x000012201c0075b4 */ /* 0x0005e20008211000 */
[----:B------:R-:W-:Y:S01]  /*1be0*/  UMOV UR10, UR34 ;  /* 0x00000022000a7c82 */ /* 0x000fe20008000000 */
[----:B------:R-:W-:Y:S01]  /*1bf0*/  UMOV UR12, UR36 ;  /* 0x00000024000c7c82 */ /* 0x000fe20008000000 */
[----:B------:R-:W-:Y:S01]  /*1c00*/  UMOV UR9, UR33 ;  /* 0x0000002100097c82 */ /* 0x000fe20008000000 */
[----:B------:R-:W-:Y:S01]  /*1c10*/  UMOV UR25, UR13 ;  /* 0x0000000d00197c82 */ /* 0x000fe20008000000 */
[----:B------:R-:W-:-:S03]  /*1c20*/  UMOV UR17, UR23 ;  /* 0x0000001700117c82 */ /* 0x000fc60008000000 */
[----:B------:R4:W-:Y:S01]  /*1c30*/  UTMALDG.3D.2CTA [UR8], [UR26], desc[UR18] ;  /* 0x000012081a0075b4 */ /* 0x0009e20008211000 */
[----:B--2---:R-:W-:Y:S01]  /*1c40*/  UIADD3 UR34, UPT, UPT, UR34, 0x40, URZ ;  /* 0x0000004022227890 */ /* 0x004fe2000fffe0ff */
[----:B------:R-:W-:Y:S11]  /*1c50*/  BRA.U UP2, `(.L_x_31) ;  /* 0xfffffffd024c7547 */ /* 0x000ff6000b83ffff */
.L_x_25:
[----:B----4-:R-:W-:Y:S01]  /*1c60*/  ULEA UR8, UR23, UR6, 0x3 ;  /* 0x0000000617087291 */ /* 0x010fe2000f8e18ff */
[----:B-1----:R-:W-:Y:S01]  /*1c70*/  SHF.L.U32 R2, R15, 0x1f, RZ ;  /* 0x0000001f0f027819 */ /* 0x002fe200000006ff */
[----:B------:R-:W-:Y:S01]  /*1c80*/  @!P1 SYNCS.ARRIVE.TRANS64.A1T0 RZ, [UR6+0x78], RZ ;  /* 0x000078ffffff99a7 */ /* 0x000fe20008100006 */
[----:B------:R-:W-:-:S06]  /*1c90*/  UISETP.GT.AND UP0, UPT, UR7, UR5, UPT ;  /* 0x000000050700728c */ /* 0x000fcc000bf04270 */
[----:B--2---:R1:W2:Y:S03]  /*1ca0*/  SYNCS.PHASECHK.TRANS64.TRYWAIT P0, [UR8+0x18], R2 ;  /* 0x00001802ff0075a7 */ /* 0x0042a60008001108 */
[----:B------:R-:W-:Y:S05]  /*1cb0*/  BRA.U !UP0, `(.L_x_32) ;  /* 0x0000000108c07547 */ /* 0x000fea000b800000 */
[----:B------:R-:W-:Y:S01]  /*1cc0*/  UIADD3 UR26, UPT, UPT, UR24, UR25, URZ ;  /* 0x00000019181a7290 */ /* 0x000fe2000fffe0ff */
[----:B------:R-:W-:-:S11]  /*1cd0*/  UMOV UR27, UR23 ;  /* 0x00000017001b7c82 */ /* 0x000fd60008000000 */
.L_x_38:
[----:B------:R-:W-:Y:S01]  /*1ce0*/  ULEA UR17, UR27, UR6, 0x3 ;  /* 0x000000061b117291 */ /* 0x000fe2000f8e18ff */
[----:B--2---:R-:W-:Y:S01]  /*1cf0*/  @P5 MOV R3, 0x6000 ;  /* 0x0000600000035802 */ /* 0x004fe20000000f00 */
[----:B-12---:R-:W-:Y:S10]  /*1d00*/  @P0 BRA `(.L_x_33) ;  /* 0x00000000000c0947 */ /* 0x006ff40003800000 */
[----:B------:R-:W-:-:S04]  /*1d10*/  SHF.L.U32 R5, R15, 0x1f, RZ ;  /* 0x0000001f0f057819 */ /* 0x000fc800000006ff */
[----:B------:R-:W2:Y:S02]  /*1d20*/  SYNCS.PHASECHK.TRANS64.TRYWAIT P0, [UR17+0x18], R5 ;  /* 0x00001805ff0075a7 */ /* 0x000ea40008001111 */
[----:B--2---:R-:W-:Y:S05]  /*1d30*/  @!P0 BRA `(.L_x_34) ;  /* 0x0000007c00048947 */ /* 0x004fea0003800000 */
.L_x_33:
[----:B------:R2:W-:Y:S01]  /*1d40*/  @P5 SYNCS.ARRIVE.TRANS64 RZ, [UR17], R3 ;  /* 0x00000003ffff59a7 */ /* 0x0005e20008000011 */
[----:B------:R-:W-:-:S04]  /*1d50*/  ULOP3.LUT UR8, UR22, 0x2, URZ, 0xfc, !UPT ;  /* 0x0000000216087892 */ /* 0x000fc8000f8efcff */
[----:B------:R-:W-:-:S09]  /*1d60*/  UISETP.NE.AND UP0, UPT, UR8, 0x2, UPT ;  /* 0x000000020800788c */ /* 0x000fd2000bf05270 */
[----:B------:R-:W-:Y:S05]  /*1d70*/  BRA.U UP0, `(.L_x_35) ;  /* 0x0000000100047547 */ /* 0x000fea000b800000 */
[----:B------:R-:W-:Y:S05]  /*1d80*/  BPT.TRAP 0x1 ;  /* 0x000000040000795c */ /* 0x000fea0000300000 */
.L_x_35:
[----:B------:R-:W-:Y:S04]  /*1d90*/  BSSY.RECONVERGENT B0, `(.L_x_36) ;  /* 0x0000003000007945 */ /* 0x000fe80003800200 */
[----:B------:R-:W-:Y:S05]  /*1da0*/  @!P4 BRA `(.L_x_37) ;  /* 0x000000000004c947 */ /* 0x000fea0003800000 */
[----:B------:R-:W-:Y:S05]  /*1db0*/  BPT.TRAP 0x1 ;  /* 0x000000040000795c */ /* 0x000fea0000300000 */
.L_x_37:
[----:B------:R-:W-:Y:S05]  /*1dc0*/  BSYNC.RECONVERGENT B0 ;  /* 0x0000000000007941 */ /* 0x000fea0003800200 */
.L_x_36:
        /* <DEDUP_REMOVED lines=9> */
[----:B------:R-:W-:Y:S02]  /*1e60*/  USHF.L.U32 UR18, UR25, 0x6, URZ ;  /* 0x0000000619127899 */ /* 0x000fe400080006ff */
[----:B------:R-:W-:Y:S01]  /*1e70*/  ULOP3.LUT UR17, UR17, 0xfefffff8, URZ, 0xc0, !UPT ;  /* 0xfefffff811117892 */ /* 0x000fe2000f8ec0ff */
[----:B-1----:R-:W-:Y:S01]  /*1e80*/  SHF.L.U32 R2, R15, 0x1f, RZ ;  /* 0x0000001f0f027819 */ /* 0x002fe200000006ff */
[----:B------:R-:W-:Y:S02]  /*1e90*/  UIADD3 UR16, UPT, UPT, UR16, 0x6300, URZ ;  /* 0x0000630010107890 */ /* 0x000fe4000fffe0ff */
[----:B------:R-:W-:Y:S01]  /*1ea0*/  UIADD3.X UR33, UPT, UPT, URZ, UR15, URZ, UP1, !UPT ;  /* 0x0000000fff217290 */ /* 0x000fe20008ffe4ff */
[----:B------:R4:W1:Y:S01]  /*1eb0*/  SYNCS.PHASECHK.TRANS64.TRYWAIT P0, [UR8+0x18], R2 ;  /* 0x00001802ff0075a7 */ /* 0x0008620008001108 */
[----:B------:R-:W-:-:S02]  /*1ec0*/  ULEA UR8, UR27, UR6, 0xd ;  /* 0x000000061b087291 */ /* 0x000fc4000f8e68ff */
[----:B------:R-:W-:Y:S02]  /*1ed0*/  UIADD3.X UR31, UPT, UPT, URZ, UR15, URZ, UP0, !UPT ;  /* 0x0000000fff1f7290 */ /* 0x000fe400087fe4ff */
[----:B------:R-:W-:Y:S01]  /*1ee0*/  UIADD3 UR8, UPT, UPT, UR8, 0x9300, URZ ;  /* 0x0000930008087890 */ /* 0x000fe2000fffe0ff */
[----:B------:R-:W-:Y:S01]  /*1ef0*/  UMOV UR28, 0x0 ;  /* 0x00000000001c7882 */ /* 0x000fe20000000000 */
[----:B------:R-:W-:Y:S01]  /*1f00*/  UMOV UR29, 0x10000000 ;  /* 0x10000000001d7882 */ /* 0x000fe20000000000 */
[----:B------:R-:W-:Y:S01]  /*1f10*/  UMOV UR19, UR35 ;  /* 0x0000002300137c82 */ /* 0x000fe20008000000 */
[----:B------:R-:W-:Y:S01]  /*1f20*/  UMOV UR20, UR36 ;  /* 0x0000002400147c82 */ /* 0x000fe20008000000 */
[----:B------:R-:W-:Y:S01]  /*1f30*/  UMOV UR12, UR36 ;  /* 0x00000024000c7c82 */ /* 0x000fe20008000000 */
[----:B------:R-:W-:Y:S01]  /*1f40*/  UMOV UR9, UR17 ;  /* 0x0000001100097c82 */ /* 0x000fe20008000000 */
[----:B------:R-:W-:Y:S01]  /*1f50*/  UMOV UR10, UR18 ;  /* 0x00000012000a7c82 */ /* 0x000fe20008000000 */
[----:B------:R4:W-:Y:S01]  /*1f60*/  UTMALDG.3D.2CTA [UR16], [UR32], desc[UR28] ;  /* 0x00001c10200075b4 */ /* 0x0009e20008211000 */
[----:B------:R-:W-:Y:S01]  /*1f70*/  UIADD3 UR25, UPT, UPT, UR25, 0x1, URZ ;  /* 0x0000000119197890 */ /* 0x000fe2000fffe0ff */
[----:B------:R-:W-:-:S03]  /*1f80*/  UMOV UR27, UR23 ;  /* 0x00000017001b7c82 */ /* 0x000fc60008000000 */
[----:B------:R-:W-:Y:S01]  /*1f90*/  UISETP.NE.AND UP0, UPT, UR25, UR26, UPT ;  /* 0x0000001a1900728c */ /* 0x000fe2000bf05270 */
[----:B------:R4:W-:Y:S08]  /*1fa0*/  UTMALDG.3D.2CTA [UR8], [UR30], desc[UR28] ;  /* 0x00001c081e0075b4 */ /* 0x0009f00008211000 */
[----:B----4-:R-:W-:Y:S05]  /*1fb0*/  BRA.U UP0, `(.L_x_38) ;  /* 0xfffffffd00487547 */ /* 0x010fea000b83ffff */
.L_x_32:
[C---:B-1----:R-:W-:Y:S01]  /*1fc0*/  LEA R2, R14.reuse, UR6, 0x3 ;  /* 0x000000060e027c11 */ /* 0x042fe2000f8e18ff */
[----:B------:R-:W-:Y:S01]  /*1fd0*/  NOP ;  /* 0x0000000000007918 */ /* 0x000fe20000000000 */
[----:B--2---:R-:W-:Y:S02]  /*1fe0*/  SHF.L.U32 R3, R13, 0x1f, RZ ;  /* 0x0000001f0d037819 */ /* 0x004fe400000006ff */
[----:B------:R-:W-:Y:S02]  /*1ff0*/  LEA R4, R14, UR6, 0x4 ;  /* 0x000000060e047c11 */ /* 0x000fe4000f8e20ff */
[----:B------:R-:W1:Y:S02]  /*2000*/  SYNCS.PHASECHK.TRANS64.TRYWAIT P0, [R2+URZ+0x80], R3 ;  /* 0x00008003020075a7 */ /* 0x000e6400080011ff */
[----:B-1----:R-:W-:Y:S05]  /*2010*/  @!P0 BRA `(.L_x_39) ;  /* 0x0000007800648947 */ /* 0x002fea0003800000 */
.L_x_145:
[----:B------:R-:W2:Y:S01]  /*2020*/  LDS.128 R4, [R4+0x110] ;  /* 0x0001100004047984 */ /* 0x000ea20000000c00 */
[----:B------:R-:W-:Y:S01]  /*2030*/  ISETP.GE.AND P0, PT, R40, 0x1, PT ;  /* 0x000000012800780c */ /* 0x000fe20003f06270 */
[----:B-1----:R-:W-:Y:S01]  /*2040*/  VIADD R2, R2, 0x90 ;  /* 0x0000009002027836 */ /* 0x002fe20000000000 */
[----:B------:R-:W-:Y:S01]  /*2050*/  @!PT LDS RZ, [RZ] ;  /* 0x00000000fffff984 */ /* 0x000fe20000000800 */
[----:B------:R-:W-:Y:S01]  /*2060*/  @!PT LDS RZ, [RZ] ;  /* 0x00000000fffff984 */ /* 0x000fe20000000800 */
[----:B------:R-:W-:Y:S01]  /*2070*/  @!PT LDS RZ, [RZ] ;  /* 0x00000000fffff984 */ /* 0x000fe20000000800 */
[----:B------:R-:W-:Y:S01]  /*2080*/  @!PT LDS RZ, [RZ] ;  /* 0x00000000fffff984 */ /* 0x000fe20000000800 */
[----:B------:R1:W-:Y:S06]  /*2090*/  MEMBAR.ALL.CTA ;  /* 0x0000000000007992 */ /* 0x0003ec0000008000 */
[----:B-1----:R-:W1:Y:S01]  /*20a0*/  FENCE.VIEW.ASYNC.S ;  /* 0x00000000000073c6 */ /* 0x002e620000000000 */
[----:B------:R-:W-:-:S04]  /*20b0*/  PRMT R2, RZ, 0x654, R2 ;  /* 0x00000654ff027816 */ /* 0x000fc80000000002 */
[----:B-1----:R1:W-:Y:S01]  /*20c0*/  SYNCS.ARRIVE.TRANS64.RED.A1T0 RZ, [R2+URZ], RZ ;  /* 0x000000ff02ff79a7 */ /* 0x0023e200081004ff */
[----:B--2---:R-:W-:-:S13]  /*20d0*/  LOP3.LUT P2, RZ, R6, 0x1, RZ, 0xc0, !PT ;  /* 0x0000000106ff7812 */ /* 0x004fda000784c0ff */
[----:B------:R-:W-:Y:S01]  /*20e0*/  @P2 SHF.R.U32.HI R3, RZ, 0x10, R5 ;  /* 0x00000010ff032819 */ /* 0x000fe20000011605 */
[----:B------:R-:W-:Y:S01]  /*20f0*/  VOTEU.ANY UP0, P2 ;  /* 0x0000000000ff7886 */ /* 0x000fe20001000100 */
[----:B------:R-:W-:Y:S02]  /*2100*/  @P2 MOV R11, R4 ;  /* 0x00000004000b2202 */ /* 0x000fe40000000f00 */
[----:B------:R-:W-:Y:S02]  /*2110*/  @P2 R2UR.BROADCAST UR8, R3 ;  /* 0x00000000030822ca */ /* 0x000fe400008e0000 */
[----:B------:R-:W-:-:S11]  /*2120*/  @P2 LOP3.LUT R8, R5, 0xffff, RZ, 0xc0, !PT ;  /* 0x0000ffff05082812 */ /* 0x000fd600078ec0ff */
[----:B------:R-:W-:Y:S01]  /*2130*/  @UP0 UMOV UR36, UR8 ;  /* 0x0000000800240c82 */ /* 0x000fe20008000000 */
[----:B-1----:R-:W-:Y:S05]  /*2140*/  @!P0 BRA `(.L_x_40) ;  /* 0x0000000000b88947 */ /* 0x002fea0003800000 */
[----:B------:R-:W3:Y:S01]  /*2150*/  LDC.64 R4, c[0x0][0xb18] ;  /* 0x0002c600ff047b82 */ /* 0x000ee20000000a00 */
[----:B------:R-:W-:-:S07]  /*2160*/  ISETP.NE.AND P3, PT, R40, 0x1, PT ;  /* 0x000000012800780c */ /* 0x000fce0003f65270 */
[----:B------:R-:W1:Y:S08]  /*2170*/  LDC.64 R6, c[0x0][0xb10] ;  /* 0x0002c400ff067b82 */ /* 0x000e700000000a00 */
[----:B------:R-:W2:Y:S08]  /*2180*/  LDC R18, c[0x0][0xb20] ;  /* 0x0002c800ff127b82 */ /* 0x000eb00000000800 */
[----:B------:R-:W4:Y:S01]  /*2190*/  LDC R20, c[0x0][0xb0c] ;  /* 0x0002c300ff147b82 */ /* 0x000f220000000800 */
[----:B---3--:R-:W-:Y:S01]  /*21a0*/  IMAD.HI.U32 R19, R0, R5, RZ ;  /* 0x0000000500137227 */ /* 0x008fe200078e00ff */
[----:B------:R-:W-:-:S03]  /*21b0*/  ISETP.NE.AND P0, PT, R4, 0x1, PT ;  /* 0x000000010400780c */ /* 0x000fc60003f05270 */
[----:B------:R-:W-:-:S03]  /*21c0*/  IMAD.HI.U32 R5, R8, R5, RZ ;  /* 0x0000000508057227 */ /* 0x000fc600078e00ff */
[----:B------:R-:W3:Y:S01]  /*21d0*/  LDC.64 R2, c[0x0][0xb28] ;  /* 0x0002ca00ff027b82 */ /* 0x000ee20000000a00 */
[----:B-1----:R-:W-:-:S04]  /*21e0*/  IMAD.HI.U32 R22, R9, R6, RZ ;  /* 0x0000000609167227 */ /* 0x002fc800078e00ff */
[----:B------:R-:W-:Y:S01]  /*21f0*/  IMAD.HI.U32 R24, R11, R6, RZ ;  /* 0x000000060b187227 */ /* 0x000fe200078e00ff */
[----:B------:R-:W-:Y:S02]  /*2200*/  SHF.R.U32.HI R22, RZ, R7, R22 ;  /* 0x00000007ff167219 */ /* 0x000fe40000011616 */
[-C--:B--2---:R-:W-:Y:S02]  /*2210*/  SHF.R.U32.HI R19, RZ, R18.reuse, R19 ;  /* 0x00000012ff137219 */ /* 0x084fe40000011613 */
[----:B------:R-:W-:Y:S02]  /*2220*/  SHF.R.U32.HI R5, RZ, R18, R5 ;  /* 0x00000012ff057219 */ /* 0x000fe40000011605 */
[----:B------:R-:W-:Y:S02]  /*2230*/  SEL R19, R0, R19, !P0 ;  /* 0x0000001300137207 */ /* 0x000fe40004000000 */
[----:B------:R-:W-:Y:S02]  /*2240*/  SHF.R.U32.HI R24, RZ, R7, R24 ;  /* 0x00000007ff187219 */ /* 0x000fe40000011618 */
[----:B----4-:R-:W-:-:S02]  /*2250*/  ISETP.NE.AND P1, PT, R20, 0x1, PT ;  /* 0x000000011400780c */ /* 0x010fc40003f25270 */
[----:B------:R-:W-:Y:S02]  /*2260*/  SEL R5, R8, R5, !P0 ;  /* 0x0000000508057207 */ /* 0x000fe40004000000 */
[----:B------:R-:W-:Y:S02]  /*2270*/  SEL R21, R9, R22, !P1 ;  /* 0x0000001609157207 */ /* 0x000fe40004800000 */
[----:B------:R-:W-:Y:S01]  /*2280*/  SEL R7, R11, R24, !P1 ;  /* 0x000000180b077207 */ /* 0x000fe20004800000 */
[----:B---3--:R-:W-:-:S04]  /*2290*/  IMAD.HI.U32 R22, R19, R2, RZ ;  /* 0x0000000213167227 */ /* 0x008fc800078e00ff */
[----:B------:R-:W-:Y:S01]  /*22a0*/  IMAD.HI.U32 R6, R21, R2, RZ ;  /* 0x0000000215067227 */ /* 0x000fe200078e00ff */
[----:B------:R-:W-:-:S04]  /*22b0*/  @P3 SHF.R.U32.HI R19, RZ, R3, R22 ;  /* 0x00000003ff133219 */ /* 0x000fc80000011616 */
[----:B------:R-:W-:Y:S01]  /*22c0*/  @P3 SHF.R.U32.HI R21, RZ, R3, R6 ;  /* 0x00000003ff153219 */ /* 0x000fe20000011606 */
[----:B------:R-:W-:-:S04]  /*22d0*/  IMAD R19, R40, R19, RZ ;  /* 0x0000001328137224 */ /* 0x000fc800078e02ff */
[----:B------:R-:W-:Y:S01]  /*22e0*/  IMAD R6, R40, R21, RZ ;  /* 0x0000001528067224 */ /* 0x000fe200078e02ff */
[C---:B------:R-:W-:Y:S02]  /*22f0*/  ISETP.GE.AND P0, PT, R5.reuse, R19, PT ;  /* 0x000000130500720c */ /* 0x040fe40003f06270 */
[----:B------:R-:W-:Y:S02]  /*2300*/  IADD3 R19, PT, PT, -R5, RZ, RZ ;  /* 0x000000ff05137210 */ /* 0x000fe40007ffe1ff */
[----:B------:R-:W-:Y:S01]  /*2310*/  ISETP.GE.OR P0, PT, R7, R6, P0 ;  /* 0x000000060700720c */ /* 0x000fe20000706670 */
[----:B------:R-:W-:-:S04]  /*2320*/  IMAD.HI.U32 R6, R5, R2, RZ ;  /* 0x0000000205067227 */ /* 0x000fc800078e00ff */
[----:B------:R-:W-:Y:S01]  /*2330*/  IMAD R8, R4, R19, R8 ;  /* 0x0000001304087224 */ /* 0x000fe200078e0208 */
[----:B------:R-:W-:-:S04]  /*2340*/  SHF.R.U32.HI R6, RZ, R3, R6 ;  /* 0x00000003ff067219 */ /* 0x000fc80000011606 */
[----:B------:R-:W-:-:S03]  /*2350*/  SEL R6, R5, R6, !P3 ;  /* 0x0000000605067207 */ /* 0x000fc60005800000 */
[----:B------:R-:W-:-:S04]  /*2360*/  @!P0 IMAD.HI.U32 R18, R7, R2, RZ ;  /* 0x0000000207128227 */ /* 0x000fc800078e00ff */
[----:B------:R-:W-:Y:S01]  /*2370*/  IMAD.MOV R2, RZ, RZ, -R6 ;  /* 0x000000ffff027224 */ /* 0x000fe200078e0a06 */
[----:B------:R-:W-:-:S03]  /*2380*/  @!P0 SHF.R.U32.HI R18, RZ, R3, R18 ;  /* 0x00000003ff128219 */ /* 0x000fc60000011612 */
[----:B------:R-:W-:Y:S01]  /*2390*/  IMAD R2, R40, R2, R5 ;  /* 0x0000000228027224 */ /* 0x000fe200078e0205 */
        /* <DEDUP_REMOVED lines=9> */
.L_x_40:
[----:B------:R-:W1:Y:S02]  /*2430*/  LDCU UR8, c[0x0][0xb30] ;  /* 0x00016600ff0877ac */ /* 0x000e640008000800 */
[----:B-1----:R-:W-:-:S09]  /*2440*/  UISETP.NE.AND UP0, UPT, UR8, 0x1, UPT ;  /* 0x000000010800788c */ /* 0x002fd2000bf05270 */
[----:B------:R-:W-:Y:S05]  /*2450*/  BRA.U UP0, `(.L_x_41) ;  /* 0x0000000100407547 */ /* 0x000fea000b800000 */
[----:B------:R-:W1:Y:S08]  /*2460*/  LDC.64 R4, c[0x0][0xb10] ;  /* 0x0002c400ff047b82 */ /* 0x000e700000000a00 */
[----:B------:R-:W2:Y:S08]  /*2470*/  LDC.64 R2, c[0x0][0xb18] ;  /* 0x0002c600ff027b82 */ /* 0x000eb00000000a00 */
[----:B------:R-:W4:Y:S08]  /*2480*/  LDC R6, c[0x0][0xb20] ;  /* 0x0002c800ff067b82 */ /* 0x000f300000000800 */
[----:B------:R-:W3:Y:S01]  /*2490*/  LDC R18, c[0x0][0xb0c] ;  /* 0x0002c300ff127b82 */ /* 0x000ee20000000800 */
[----:B-1----:R-:W-:-:S05]  /*24a0*/  IMAD.HI.U32 R4, R11, R4, RZ ;  /* 0x000000040b047227 */ /* 0x002fca00078e00ff */
[----:B------:R-:W-:Y:S01]  /*24b0*/  SHF.R.U32.HI R4, RZ, R5, R4 ;  /* 0x00000005ff047219 */ /* 0x000fe20000011604 */
[----:B--2---:R-:W-:Y:S01]  /*24c0*/  IMAD.HI.U32 R3, R8, R3, RZ ;  /* 0x0000000308037227 */ /* 0x004fe200078e00ff */
[----:B------:R-:W-:-:S04]  /*24d0*/  ISETP.NE.AND P0, PT, R2, 0x1, PT ;  /* 0x000000010200780c */ /* 0x000fc80003f05270 */
[----:B----4-:R-:W-:-:S04]  /*24e0*/  SHF.R.U32.HI R3, RZ, R6, R3 ;  /* 0x00000006ff037219 */ /* 0x010fc80000011603 */
[----:B------:R-:W-:Y:S02]  /*24f0*/  SEL R3, R8, R3, !P0 ;  /* 0x0000000308037207 */ /* 0x000fe40004000000 */
[----:B---3--:R-:W-:-:S04]  /*2500*/  ISETP.NE.AND P1, PT, R18, 0x1, PT ;  /* 0x000000011200780c */ /* 0x008fc80003f25270 */
[----:B------:R-:W-:-:S05]  /*2510*/  SEL R4, R11, R4, !P1 ;  /* 0x000000040b047207 */ /* 0x000fca0004800000 */
[----:B------:R-:W-:Y:S02]  /*2520*/  IMAD.IADD R5, R3, 0x1, -R4 ;  /* 0x0000000103057824 */ /* 0x000fe400078e0a04 */
[----:B------:R-:W-:Y:S02]  /*2530*/  IMAD.IADD R3, R4, 0x1, -R3 ;  /* 0x0000000104037824 */ /* 0x000fe400078e0a03 */
[----:B------:R-:W-:Y:S02]  /*2540*/  IMAD R11, R5, R18, R11 ;  /* 0x00000012050b7224 */ /* 0x000fe400078e020b */
[----:B------:R-:W-:-:S07]  /*2550*/  IMAD R8, R3, R2, R8 ;  /* 0x0000000203087224 */ /* 0x000fce00078e0208 */
.L_x_41:
[----:B------:R-:W-:Y:S01]  /*2560*/  VIADD R14, R14, 0x1 ;  /* 0x000000010e0e7836 */ /* 0x000fe20000000000 */
[----:B------:R-:W-:Y:S01]  /*2570*/  PLOP3.LUT P1, PT, PT, PT, PT, 0x80, 0x8 ;  /* 0x000000000008781c */ /* 0x000fe20003f2f070 */
[----:B------:R-:W-:Y:S02]  /*2580*/  IMAD.IADD R21, R11, 0x1, R90 ;  /* 0x000000010b157824 */ /* 0x000fe400078e025a */
[----:B------:R-:W-:Y:S01]  /*2590*/  IMAD.IADD R20, R8, 0x1, R83 ;  /* 0x0000000108147824 */ /* 0x000fe200078e0253 */
[----:B------:R-:W-:-:S04]  /*25a0*/  ISETP.NE.AND P0, PT, R14, 0x2, PT ;  /* 0x000000020e00780c */ /* 0x000fc80003f05270 */
[----:B------:R-:W-:Y:S02]  /*25b0*/  SEL R2, RZ, 0x1, P0 ;  /* 0x00000001ff027807 */ /* 0x000fe40000000000 */
[----:B------:R-:W-:Y:S02]  /*25c0*/  SEL R14, R14, RZ, P0 ;  /* 0x000000ff0e0e7207 */ /* 0x000fe40000000000 */
[----:B------:R-:W-:Y:S01]  /*25d0*/  LOP3.LUT R13, R13, R2, RZ, 0x3c, !PT ;  /* 0x000000020d0d7212 */ /* 0x000fe200078e3cff */
[----:B------:R-:W-:Y:S06]  /*25e0*/  @P2 BRA `(.L_x_42) ;  /* 0xfffffff000582947 */ /* 0x000fec000383ffff */
[----:B------:R-:W-:Y:S01]  /*25f0*/  UIADD3 UR6, UPT, UPT, UR6, 0x18, URZ ;  /* 0x0000001806067890 */ /* 0x000fe2000fffe0ff */
[----:B------:R-:W-:-:S03]  /*2600*/  SHF.L.U32 R3, R15, 0x1f, RZ ;  /* 0x0000001f0f037819 */ /* 0x000fc600000006ff */
[----:B------:R-:W-:-:S09]  /*2610*/  ULEA UR4, UR23, UR6, 0x3 ;  /* 0x0000000617047291 */ /* 0x000fd2000f8e18ff */
[----:B------:R-:W1:Y:S02]  /*2620*/  SYNCS.PHASECHK.TRANS64.TRYWAIT P0, [UR4], R3 ;  /* 0x00000003ff0075a7 */ /* 0x000e640008001104 */
[----:B-1----:R-:W-:Y:S05]  /*2630*/  @!P0 BRA `(.L_x_43) ;  /* 0x0000007000f08947 */ /* 0x002fea0003800000 */
.L_x_147:
[----:B------:R-:W-:-:S04]  /*2640*/  UIADD3 UR5, UPT, UPT, UR23, 0x1, URZ ;  /* 0x0000000117057890 */ /* 0x000fc8000fffe0ff */
[----:B------:R-:W-:-:S04]  /*2650*/  UISETP.NE.AND UP0, UPT, UR5, 0x3, UPT ;  /* 0x000000030500788c */ /* 0x000fc8000bf05270 */
[----:B------:R-:W-:Y:S02]  /*2660*/  USEL UR7, URZ, 0x1, UP0 ;  /* 0x00000001ff077887 */ /* 0x000fe40008000000 */
[----:B------:R-:W-:-:S04]  /*2670*/  USEL UR5, UR5, URZ, UP0 ;  /* 0x000000ff05057287 */ /* 0x000fc80008000000 */
[----:B------:R-:W-:Y:S01]  /*2680*/  ULEA UR4, UR5, UR6, 0x3 ;  /* 0x0000000605047291 */ /* 0x000fe2000f8e18ff */
[----:B------:R-:W-:-:S04]  /*2690*/  LOP3.LUT R15, R15, UR7, RZ, 0x3c, !PT ;  /* 0x000000070f0f7c12 */ /* 0x000fc8000f8e3cff */
[----:B-1----:R-:W-:-:S04]  /*26a0*/  SHF.L.U32 R3, R15, 0x1f, RZ ;  /* 0x0000001f0f037819 */ /* 0x002fc800000006ff */
[----:B------:R-:W1:Y:S02]  /*26b0*/  SYNCS.PHASECHK.TRANS64.TRYWAIT P0, [UR4], R3 ;  /* 0x00000003ff0075a7 */ /* 0x000e640008001104 */
[----:B-1----:R-:W-:Y:S05]  /*26c0*/  @!P0 BRA `(.L_x_44) ;  /* 0x0000007000e48947 */ /* 0x002fea0003800000 */
.L_x_149:
[----:B------:R-:W-:-:S04]  /*26d0*/  UIADD3 UR5, UPT, UPT, UR5, 0x1, URZ ;  /* 0x0000000105057890 */ /* 0x000fc8000fffe0ff */
[----:B------:R-:W-:-:S04]  /*26e0*/  UISETP.NE.AND UP0, UPT, UR5, 0x3, UPT ;  /* 0x000000030500788c */ /* 0x000fc8000bf05270 */
[----:B------:R-:W-:Y:S02]  /*26f0*/  USEL UR4, URZ, 0x1, UP0 ;  /* 0x00000001ff047887 */ /* 0x000fe40008000000 */
[----:B------:R-:W-:-:S04]  /*2700*/  USEL UR5, UR5, URZ, UP0 ;  /* 0x000000ff05057287 */ /* 0x000fc80008000000 */
[----:B------:R-:W-:Y:S01]  /*2710*/  ULEA UR5, UR5, UR6, 0x3 ;  /* 0x0000000605057291 */ /* 0x000fe2000f8e18ff */
[----:B-1----:R-:W-:-:S04]  /*2720*/  LOP3.LUT R3, R15, UR4, RZ, 0x3c, !PT ;  /* 0x000000040f037c12 */ /* 0x002fc8000f8e3cff */
[----:B------:R-:W-:Y:S01]  /*2730*/  SHF.L.U32 R3, R3, 0x1f, RZ ;  /* 0x0000001f03037819 */ /* 0x000fe200000006ff */
[----:B---3--:R-:W-:-:S07]  /*2740*/  IMAD.U32 R0, RZ, RZ, UR5 ;  /* 0x00000005ff007e24 */ /* 0x008fce000f8e00ff */
.L_x_45:
[----:B-1----:R1:W2:Y:S02]  /*2750*/  SYNCS.PHASECHK.TRANS64.TRYWAIT P0, [R0+URZ], R3 ;  /* 0x00000003000075a7 */ /* 0x0022a400080011ff */
[----:B--2---:R-:W-:Y:S05]  /*2760*/  @!P0 NANOSLEEP.SYNCS 0x989680 ;  /* 0x009896800000895d */ /* 0x004fea0003900000 */
[----:B------:R-:W2:Y:S02]  /*2770*/  @!P0 SYNCS.PHASECHK.TRANS64 P0, [R0+URZ], R3 ;  /* 0x00000003000085a7 */ /* 0x000ea400080010ff */
[----:B--2---:R-:W-:Y:S05]  /*2780*/  @P0 EXIT ;  /* 0x000000000000094d */ /* 0x004fea0003800000 */
[----:B------:R-:W-:Y:S05]  /*2790*/  BRA `(.L_x_45) ;  /* 0xfffffffc00ec7947 */ /* 0x000fea000383ffff */
.L_x_22:
[----:B------:R-:W-:-:S04]  /*27a0*/  UISETP.NE.AND UP1, UPT, UR37, URZ, UPT ;  /* 0x000000ff2500728c */ /* 0x000fc8000bf25270 */
[----:B------:R-:W-:-:S09]  /*27b0*/  UISETP.NE.OR UP1, UPT, UR10, 0x1, UP1 ;  /* 0x000000010a00788c */ /* 0x000fd20008f25670 */
[----:B------:R-:W-:Y:S05]  /*27c0*/  BRA.U UP1, `(.L_x_46) ;  /* 0x00000005014c7547 */ /* 0x000fea000b800000 */
[----:B------:R-:W-:Y:S01]  /*27d0*/  HFMA2 R11, -RZ, RZ, 0, 0 ;  /* 0x00000000ff0b7431 */ /* 0x000fe200000001ff */
[----:B------:R-:W-:Y:S01]  /*27e0*/  ISETP.GE.U32.AND P2, PT, R10, 0x2, PT ;  /* 0x000000020a00780c */ /* 0x000fe20003f46070 */
[----:B------:R-:W-:Y:S01]  /*27f0*/  IMAD.MOV.U32 R12, RZ, RZ, 0x1 ;  /* 0x00000001ff0c7424 */ /* 0x000fe200078e00ff */
[----:B------:R-:W-:Y:S01]  /*2800*/  CS2R R8, SRZ ;  /* 0x0000000000087805 */ /* 0x000fe2000001ff00 */
[----:B------:R-:W-:Y:S01]  /*2810*/  IMAD.MOV.U32 R3, RZ, RZ, RZ ;  /* 0x000000ffff037224 */ /* 0x000fe200078e00ff */
[----:B------:R-:W-:Y:S01]  /*2820*/  UMOV UR4, 0x400 ;  /* 0x0000040000047882 */ /* 0x000fe20000000000 */
[----:B------:R-:W-:Y:S01]  /*2830*/  UMOV UR6, URZ ;  /* 0x000000ff00067c82 */ /* 0x000fe20008000000 */
[----:B------:R-:W-:-:S12]  /*2840*/  ULEA UR37, UR37, UR4, 0x18 ;  /* 0x0000000425257291 */ /* 0x000fd8000f8ec0ff */
.L_x_50:
[----:B------:R-:W-:Y:S02]  /*2850*/  LEA R0, R3, UR37, 0x3 ;  /* 0x0000002503007c11 */ /* 0x000fe4000f8e18ff */
[----:B------:R-:W-:-:S03]  /*2860*/  SHF.L.U32 R5, R8, 0x1f, RZ ;  /* 0x0000001f08057819 */ /* 0x000fc600000006ff */
[----:B------:R-:W-:Y:S01]  /*2870*/  VIADD R4, R0, 0xf0 ;  /* 0x000000f000047836 */ /* 0x000fe20000000000 */
[----:B------:R-:W1:Y:S02]  /*2880*/  SYNCS.PHASECHK.TRANS64.TRYWAIT P0, [R0+URZ+0xe0], R5 ;  /* 0x0000e005000075a7 */ /* 0x000e6400080011ff */
[----:B-1----:R-:W-:Y:S05]  /*2890*/  @!P0 BRA `(.L_x_47) ;  /* 0x0000007000888947 */ /* 0x002fea0003800000 */
.L_x_150:
[----:B------:R-:W-:Y:S01]  /*28a0*/  ULEA UR5, UR6, UR37, 0x3 ;  /* 0x0000002506057291 */ /* 0x000fe2000f8e18ff */
[----:B------:R-:W-:Y:S01]  /*28b0*/  PRMT R4, RZ, 0x654, R4 ;  /* 0x00000654ff047816 */ /* 0x000fe20000000004 */
[----:B-1----:R-:W-:Y:S01]  /*28c0*/  @!P2 IMAD.MOV.U32 R5, RZ, RZ, 0x10 ;  /* 0x00000010ff05a424 */ /* 0x002fe200078e00ff */
[----:B------:R-:W-:Y:S01]  /*28d0*/  SHF.L.U32 R7, R12, 0x1f, RZ ;  /* 0x0000001f0c077819 */ /* 0x000fe200000006ff */
[----:B------:R-:W-:Y:S01]  /*28e0*/  UIADD3 UR4, UPT, UPT, UR5, 0x80, URZ ;  /* 0x0000008005047890 */ /* 0x000fe2000fffe0ff */
[----:B------:R1:W-:Y:S05]  /*28f0*/  SYNCS.ARRIVE.TRANS64.RED.A1T0 RZ, [R4+URZ], RZ ;  /* 0x000000ff04ff79a7 */ /* 0x0003ea00081004ff */
[----:B------:R-:W-:Y:S01]  /*2900*/  IMAD.U32 R13, RZ, RZ, UR4 ;  /* 0x00000004ff0d7e24 */ /* 0x000fe2000f8e00ff */
[----:B------:R-:W2:Y:S04]  /*2910*/  SYNCS.PHASECHK.TRANS64.TRYWAIT P0, [UR5+0x90], R7 ;  /* 0x00009007ff0075a7 */ /* 0x000ea80008001105 */
[----:B------:R-:W-:Y:S01]  /*2920*/  PRMT R13, R10, 0x654, R13 ;  /* 0x000006540a0d7816 */ /* 0x000fe2000000000d */
[----:B-12---:R-:W-:Y:S06]  /*2930*/  @!P0 BRA `(.L_x_48) ;  /* 0x0000007000748947 */ /* 0x006fec0003800000 */
.L_x_152:
[----:B------:R-:W-:Y:S01]  /*2940*/  ULEA UR4, UR6, UR37, 0x4 ;  /* 0x0000002506047291 */ /* 0x000fe2000f8e20ff */
[----:B------:R-:W-:Y:S01]  /*2950*/  SEL R2, R13, R2, !P2 ;  /* 0x000000020d027207 */ /* 0x000fe20005000000 */
[----:B------:R-:W-:Y:S01]  /*2960*/  UIADD3 UR5, UPT, UPT, UR5, 0x80, URZ ;  /* 0x0000008005057890 */ /* 0x000fe2000fffe0ff */
[----:B-1----:R-:W-:Y:S01]  /*2970*/  LEA R0, R11, UR37, 0x3 ;  /* 0x000000250b007c11 */ /* 0x002fe2000f8e18ff */
[----:B------:R-:W-:Y:S01]  /*2980*/  UIADD3 UR4, UPT, UPT, UR4, 0x110, URZ ;  /* 0x0000011004047890 */ /* 0x000fe2000fffe0ff */
[----:B------:R1:W-:Y:S01]  /*2990*/  @!P2 SYNCS.ARRIVE.TRANS64.RED RZ, [R2+URZ], R5 ;  /* 0x0000000502ffa9a7 */ /* 0x0003e200080004ff */
[----:B------:R-:W-:Y:S01]  /*29a0*/  UIADD3 UR6, UPT, UPT, UR6, 0x1, URZ ;  /* 0x0000000106067890 */ /* 0x000fe2000fffe0ff */
[----:B------:R-:W-:-:S03]  /*29b0*/  VIADD R3, R3, 0x1 ;  /* 0x0000000103037836 */ /* 0x000fc60000000000 */
[----:B------:R-:W-:Y:S02]  /*29c0*/  UISETP.NE.AND UP0, UPT, UR6, 0x2, UPT ;  /* 0x000000020600788c */ /* 0x000fe4000bf05270 */
[----:B------:R-:W-:Y:S01]  /*29d0*/  ISETP.NE.AND P0, PT, R3, 0x2, PT ;  /* 0x000000020300780c */ /* 0x000fe20003f05270 */
[----:B------:R-:W-:Y:S06]  /*29e0*/  UGETNEXTWORKID.BROADCAST [UR4], [UR5] ;  /* 0x00000000040073ca */ /* 0x000fec0008000100 */
[----:B------:R-:W-:Y:S02]  /*29f0*/  USEL UR4, URZ, 0x1, UP0 ;  /* 0x00000001ff047887 */ /* 0x000fe40008000000 */
[----:B------:R-:W-:-:S04]  /*2a00*/  USEL UR6, UR6, URZ, UP0 ;  /* 0x000000ff06067287 */ /* 0x000fc80008000000 */
[----:B------:R-:W-:Y:S02]  /*2a10*/  LOP3.LUT R12, R12, UR4, RZ, 0x3c, !PT ;  /* 0x000000040c0c7c12 */ /* 0x000fe4000f8e3cff */
[----:B-1----:R-:W-:-:S04]  /*2a20*/  SHF.L.U32 R5, R9, 0x1f, RZ ;  /* 0x0000001f09057819 */ /* 0x002fc800000006ff */
[----:B------:R-:W1:Y:S02]  /*2a30*/  SYNCS.PHASECHK.TRANS64.TRYWAIT P1, [R0+URZ+0x80], R5 ;  /* 0x00008005000075a7 */ /* 0x000e6400080211ff */
[----:B-1----:R-:W-:Y:S05]  /*2a40*/  @!P1 BRA `(.L_x_49) ;  /* 0x0000007000489947 */ /* 0x002fea0003800000 */
.L_x_153:
[----:B------:R-:W-:Y:S01]  /*2a50*/  LEA R4, R11, UR37, 0x4 ;  /* 0x000000250b047c11 */ /* 0x000fe2000f8e20ff */
[----:B-1----:R-:W-:Y:S01]  /*2a60*/  VIADD R0, R0, 0x90 ;  /* 0x0000009000007836 */ /* 0x002fe20000000000 */
[----:B------:R-:W-:Y:S01]  /*2a70*/  SEL R3, R3, RZ, P0 ;  /* 0x000000ff03037207 */ /* 0x000fe20000000000 */
[----:B------:R-:W-:-:S03]  /*2a80*/  VIADD R11, R11, 0x1 ;  /* 0x000000010b0b7836 */ /* 0x000fc60000000000 */
[----:B------:R-:W1:Y:S01]  /*2a90*/  LDS.128 R4, [R4+0x110] ;  /* 0x0001100004047984 */ /* 0x000e620000000c00 */
[----:B------:R-:W-:Y:S02]  /*2aa0*/  PRMT R0, RZ, 0x654, R0 ;  /* 0x00000654ff007816 */ /* 0x000fe40000000000 */
[C---:B------:R-:W-:Y:S01]  /*2ab0*/  ISETP.NE.AND P1, PT, R11.reuse, 0x2, PT ;  /* 0x000000020b00780c */ /* 0x040fe20003f25270 */
[----:B------:R-:W-:Y:S01]  /*2ac0*/  @!PT LDS RZ, [RZ] ;  /* 0x00000000fffff984 */ /* 0x000fe20000000800 */
[----:B------:R-:W-:Y:S01]  /*2ad0*/  @!PT LDS RZ, [RZ] ;  /* 0x00000000fffff984 */ /* 0x000fe20000000800 */
[----:B------:R-:W-:Y:S01]  /*2ae0*/  @!PT LDS RZ, [RZ] ;  /* 0x00000000fffff984 */ /* 0x000fe20000000800 */
[----:B------:R-:W-:Y:S01]  /*2af0*/  @!PT LDS RZ, [RZ] ;  /* 0x00000000fffff984 */ /* 0x000fe20000000800 */
[----:B------:R2:W-:Y:S06]  /*2b00*/  MEMBAR.ALL.CTA ;  /* 0x0000000000007992 */ /* 0x0005ec0000008000 */
[----:B--2---:R-:W2:Y:S01]  /*2b10*/  FENCE.VIEW.ASYNC.S ;  /* 0x00000000000073c6 */ /* 0x004ea20000000000 */
[----:B------:R-:W-:Y:S01]  /*2b20*/  SEL R11, R11, RZ, P1 ;  /* 0x000000ff0b0b7207 */ /* 0x000fe20000800000 */
[----:B--2---:R2:W-:Y:S01]  /*2b30*/  SYNCS.ARRIVE.TRANS64.RED.A1T0 RZ, [R0+URZ], RZ ;  /* 0x000000ff00ff79a7 */ /* 0x0045e200081004ff */
[----:B-1----:R-:W-:-:S02]  /*2b40*/  LOP3.LUT P3, RZ, R6, 0x1, RZ, 0xc0, !PT ;  /* 0x0000000106ff7812 */ /* 0x002fc4000786c0ff */
[----:B------:R-:W-:-:S04]  /*2b50*/  SEL R5, RZ, 0x1, P0 ;  /* 0x00000001ff057807 */ /* 0x000fc80000000000 */
[----:B------:R-:W-:Y:S02]  /*2b60*/  LOP3.LUT R8, R8, R5, RZ, 0x3c, !PT ;  /* 0x0000000508087212 */ /* 0x000fe400078e3cff */
[----:B--2---:R-:W-:-:S04]  /*2b70*/  SEL R0, RZ, 0x1, P1 ;  /* 0x00000001ff007807 */ /* 0x004fc80000800000 */
[----:B------:R-:W-:Y:S01]  /*2b80*/  LOP3.LUT R9, R9, R0, RZ, 0x3c, !PT ;  /* 0x0000000009097212 */ /* 0x000fe200078e3cff */
[----:B------:R-:W-:Y:S06]  /*2b90*/  @P3 BRA `(.L_x_50) ;  /* 0xfffffffc002c3947 */ /* 0x000fec000383ffff */
[----:B------:R-:W-:Y:S01]  /*2ba0*/  ULEA UR5, UR6, UR37, 0x3 ;  /* 0x0000002506057291 */ /* 0x000fe2000f8e18ff */
[----:B------:R-:W-:-:S08]  /*2bb0*/  SHF.L.U32 R3, R12, 0x1f, RZ ;  /* 0x0000001f0c037819 */ /* 0x000fd000000006ff */
[----:B------:R-:W1:Y:S02]  /*2bc0*/  SYNCS.PHASECHK.TRANS64 P0, [UR5+0x90], R3 ;  /* 0x00009003ff0075a7 */ /* 0x000e640008001005 */
[----:B-1----:R-:W-:Y:S05]  /*2bd0*/  @P0 BRA `(.L_x_51) ;  /* 0x0000000000080947 */ /* 0x002fea0003800000 */
[----:B------:R-:W1:Y:S02]  /*2be0*/  SYNCS.PHASECHK.TRANS64.TRYWAIT P0, [UR5+0x90], R3 ;  /* 0x00009003ff0075a7 */ /* 0x000e640008001105 */
[----:B-1----:R-:W-:Y:S05]  /*2bf0*/  @!P0 BRA `(.L_x_52) ;  /* 0x0000006c00f08947 */ /* 0x002fea0003800000 */
.L_x_51:
[----:B------:R-:W-:-:S04]  /*2c00*/  UIADD3 UR4, UPT, UPT, UR6, 0x1, URZ ;  /* 0x0000000106047890 */ /* 0x000fc8000fffe0ff */
[----:B------:R-:W-:-:S04]  /*2c10*/  UISETP.NE.AND UP0, UPT, UR4, 0x2, UPT ;  /* 0x000000020400788c */ /* 0x000fc8000bf05270 */
[----:B------:R-:W-:Y:S02]  /*2c20*/  USEL UR7, URZ, 0x1, UP0 ;  /* 0x00000001ff077887 */ /* 0x000fe40008000000 */
[----:B------:R-:W-:-:S04]  /*2c30*/  USEL UR4, UR4, URZ, UP0 ;  /* 0x000000ff04047287 */ /* 0x000fc80008000000 */
[----:B------:R-:W-:Y:S01]  /*2c40*/  ULEA UR4, UR4, UR37, 0x3 ;  /* 0x0000002504047291 */ /* 0x000fe2000f8e18ff */
[----:B-1----:R-:W-:-:S04]  /*2c50*/  LOP3.LUT R3, R12, UR7, RZ, 0x3c, !PT ;  /* 0x000000070c037c12 */ /* 0x002fc8000f8e3cff */
[----:B------:R-:W-:-:S04]  /*2c60*/  SHF.L.U32 R0, R3, 0x1f, RZ ;  /* 0x0000001f03007819 */ /* 0x000fc800000006ff */
[----:B------:R-:W1:Y:S02]  /*2c70*/  SYNCS.PHASECHK.TRANS64 P0, [UR4+0x90], R0 ;  /* 0x00009000ff0075a7 */ /* 0x000e640008001004 */
[----:B-1----:R-:W-:Y:S05]  /*2c80*/  @P0 EXIT ;  /* 0x000000000000094d */ /* 0x002fea0003800000 */
[----:B------:R-:W-:Y:S02]  /*2c90*/  SHF.L.U32 R3, R3, 0x1f, RZ ;  /* 0x0000001f03037819 */ /* 0x000fe400000006ff */
[----:B------:R-:W-:-:S07]  /*2ca0*/  MOV R0, UR4 ;  /* 0x0000000400007c02 */ /* 0x000fce0008000f00 */
.L_x_53:
[----:B-1----:R1:W2:Y:S02]  /*2cb0*/  SYNCS.PHASECHK.TRANS64.TRYWAIT P0, [R0+URZ+0x90], R3 ;  /* 0x00009003000075a7 */ /* 0x0022a400080011ff */
[----:B--2---:R-:W-:Y:S05]  /*2cc0*/  @!P0 NANOSLEEP.SYNCS 0x989680 ;  /* 0x009896800000895d */ /* 0x004fea0003900000 */
[----:B------:R-:W2:Y:S02]  /*2cd0*/  @!P0 SYNCS.PHASECHK.TRANS64 P0, [R0+URZ+0x90], R3 ;  /* 0x00009003000085a7 */ /* 0x000ea400080010ff */
[----:B--2---:R-:W-:Y:S05]  /*2ce0*/  @P0 EXIT ;  /* 0x000000000000094d */ /* 0x004fea0003800000 */
[----:B------:R-:W-:Y:S05]  /*2cf0*/  BRA `(.L_x_53) ;  /* 0xfffffffc00ec7947 */ /* 0x000fea000383ffff */
.L_x_46:
[----:B------:R-:W-:Y:S05]  /*2d00*/  BRA.U UP4, `(.L_x_54) ;  /* 0x0000001104a07547 */ /* 0x000fea000b800000 */
[----:B------:R-:W-:Y:S01]  /*2d10*/  UMOV UR6, 0x40 ;  /* 0x0000004000067882 */ /* 0x000fe20000000000 */
[----:B------:R-:W-:Y:S01]  /*2d20*/  NOP ;  /* 0x0000000000007918 */ /* 0x000fe20000000000 */
[----:B------:R-:W-:Y:S01]  /*2d30*/  ULEA UR6, UR37, UR6, 0x18 ;  /* 0x0000000625067291 */ /* 0x000fe2000f8ec0ff */
[----:B------:R-:W-:Y:S02]  /*2d40*/  UMOV UR7, 0x400 ;  /* 0x0000040000077882 */ /* 0x000fe40000000000 */
[----:B------:R-:W-:-:S06]  /*2d50*/  ULEA UR37, UR37, UR7, 0x18 ;  /* 0x0000000725257291 */ /* 0x000fcc000f8ec0ff */
[----:B------:R-:W1:Y:S02]  /*2d60*/  LDS.U8 R2, [UR6+0x1c] ;  /* 0x00001c06ff027984 */ /* 0x000e640008000000 */
[----:B-1----:R-:W-:-:S13]  /*2d70*/  ISETP.NE.AND P0, PT, R2, RZ, PT ;  /* 0x000000ff0200720c */ /* 0x002fda0003f05270 */
[----:B------:R-:W-:Y:S05]  /*2d80*/  @P0 BRA `(.L_x_55) ;  /* 0x0000000400080947 */ /* 0x000fea0003800000 */
[----:B------:R-:W-:Y:S02]  /*2d90*/  UISETP.NE.U32.AND UP0, UPT, UR5, 0x1, UPT ;  /* 0x000000010500788c */ /* 0x000fe4000bf05070 */
[----:B------:R-:W-:-:S07]  /*2da0*/  UIADD3 UR8, UPT, UPT, UR6, 0x8, URZ ;  /* 0x0000000806087890 */ /* 0x000fce000fffe0ff */
[----:B------:R-:W-:Y:S05]  /*2db0*/  BRA.U !UP0, `(.L_x_56) ;  /* 0x00000001089c7547 */ /* 0x000fea000b800000 */
[----:B------:R-:W-:Y:S01]  /*2dc0*/  ELECT P0, URZ, PT ;  /* 0x0000000000ff782f */ /* 0x000fe20003800000 */
[----:B------:R-:W-:-:S12]  /*2dd0*/  BSSY B0, `(.L_x_56) ;  /* 0x0000025000007945 */ /* 0x000fd80003800000 */
[----:B------:R-:W-:Y:S05]  /*2de0*/  @!P0 BRA `(.L_x_57) ;  /* 0x00000000008c8947 */ /* 0x000fea0003800000 */
[----:B------:R-:W-:-:S05]  /*2df0*/  UMOV UR7, 0x10 ;  /* 0x0000001000077882 */ /* 0x000fca0000000000 */
[----:B------:R-:W-:Y:S04]  /*2e00*/  DEPBAR.LE SB1, 0x36 ;  /* 0x00009d800000791a */ /* 0x000fe80000000000 */
[----:B------:R-:W1:Y:S02]  /*2e10*/  UTCATOMSWS.2CTA.FIND_AND_SET.ALIGN UP1, UR7, UR7 ;  /* 0x00000007000775e3 */ /* 0x000e640008220800 */
[----:B-1----:R-:W-:Y:S01]  /*2e20*/  MOV R11, UR7 ;  /* 0x00000007000b7c02 */ /* 0x002fe20008000f00 */
[----:B------:R-:W-:Y:S06]  /*2e30*/  BRA.U UP1, `(.L_x_58) ;  /* 0x0000000101187547 */ /* 0x000fec000b800000 */
.L_x_59:
[----:B------:R-:W-:Y:S05]  /*2e40*/  NANOSLEEP 0x64 ;  /* 0x000000640000795d */ /* 0x000fea0003800000 */
[----:B------:R-:W-:-:S05]  /*2e50*/  UMOV UR7, 0x10 ;  /* 0x0000001000077882 */ /* 0x000fca0000000000 */
[----:B------:R-:W-:Y:S04]  /*2e60*/  DEPBAR.LE SB1, 0x36 ;  /* 0x00009d800000791a */ /* 0x000fe80000000000 */
[----:B------:R-:W1:Y:S02]  /*2e70*/  UTCATOMSWS.2CTA.FIND_AND_SET.ALIGN UP1, UR7, UR7 ;  /* 0x00000007000775e3 */ /* 0x000e640008220800 */
[----:B-1----:R-:W-:Y:S01]  /*2e80*/  MOV R11, UR7 ;  /* 0x00000007000b7c02 */ /* 0x002fe20008000f00 */
[----:B------:R-:W-:Y:S05]  /*2e90*/  BRA.U !UP1, `(.L_x_59) ;  /* 0xfffffffd09e87547 */ /* 0x000fea000b83ffff */
.L_x_58:
[----:B------:R-:W1:Y:S01]  /*2ea0*/  LDS R5, [UR6+0x10] ;  /* 0x00001006ff057984 */ /* 0x000e620008000800 */
[----:B------:R-:W-:Y:S01]  /*2eb0*/  IMAD.U32 R3, RZ, RZ, UR37 ;  /* 0x00000025ff037e24 */ /* 0x000fe2000f8e00ff */
[----:B------:R-:W-:-:S03]  /*2ec0*/  MOV R2, UR4 ;  /* 0x0000000400027c02 */ /* 0x000fc60008000f00 */
[----:B------:R-:W-:Y:S01]  /*2ed0*/  VIADD R3, R3, 0x130 ;  /* 0x0000013003037836 */ /* 0x000fe20000000000 */
[----:B-1----:R-:W-:-:S04]  /*2ee0*/  SHF.L.U32 R5, R5, 0x1f, RZ ;  /* 0x0000001f05057819 */ /* 0x002fc800000006ff */
[----:B------:R-:W1:Y:S02]  /*2ef0*/  SYNCS.PHASECHK.TRANS64.TRYWAIT P0, [UR6+0x8], R5 ;  /* 0x00000805ff0075a7 */ /* 0x000e640008001106 */
[----:B-1----:R-:W-:Y:S05]  /*2f00*/  @P0 BRA `(.L_x_60) ;  /* 0x0000000000080947 */ /* 0x002fea0003800000 */
[----:B------:R-:W1:Y:S02]  /*2f10*/  SYNCS.PHASECHK.TRANS64.TRYWAIT P0, [UR6+0x8], R5 ;  /* 0x00000805ff0075a7 */ /* 0x000e640008001106 */
[----:B-1----:R-:W-:Y:S05]  /*2f20*/  @!P0 BRA `(.L_x_61) ;  /* 0x0000006c003c8947 */ /* 0x002fea0003800000 */
.L_x_60:
[----:B-1----:R-:W-:Y:S01]  /*2f30*/  HFMA2 R4, -RZ, RZ, 0, 5.9604644775390625e-08 ;  /* 0x00000001ff047431 */ /* 0x002fe200000001ff */
[----:B------:R-:W-:Y:S01]  /*2f40*/  UPRMT UR7, UR4, 0x654, UR8 ;  /* 0x0000065404077896 */ /* 0x000fe20008000008 */
[----:B------:R-:W-:Y:S01]  /*2f50*/  IMAD.MOV.U32 R6, RZ, RZ, 0xffff ;  /* 0x0000ffffff067424 */ /* 0x000fe200078e00ff */
[----:B------:R-:W-:Y:S01]  /*2f60*/  PRMT R2, R2, 0x654, R3 ;  /* 0x0000065402027816 */ /* 0x000fe20000000003 */
[----:B------:R-:W-:Y:S02]  /*2f70*/  IMAD.MOV.U32 R5, RZ, RZ, 0x4 ;  /* 0x00000004ff057424 */ /* 0x000fe400078e00ff */
[----:B------:R-:W-:Y:S01]  /*2f80*/  IMAD.SHL.U32 R9, R11, 0x20, RZ ;  /* 0x000000200b097824 */ /* 0x000fe200078e00ff */
[----:B------:R-:W-:Y:S02]  /*2f90*/  MOV R3, UR7 ;  /* 0x0000000700037c02 */ /* 0x000fe40008000f00 */
[-C--:B------:R-:W-:Y:S01]  /*2fa0*/  SHF.L.U32 R7, R6, R11.reuse, RZ ;  /* 0x0000000b06077219 */ /* 0x080fe200000006ff */
[----:B------:R1:W-:Y:S01]  /*2fb0*/  SYNCS.ARRIVE.TRANS64.RED RZ, [UR7], R5 ;  /* 0x00000005ffff79a7 */ /* 0x0003e20008000407 */
[----:B------:R-:W-:Y:S01]  /*2fc0*/  SHF.L.U32 R6, R4, R11, RZ ;  /* 0x0000000b04067219 */ /* 0x000fe200000006ff */
[----:B------:R1:W-:Y:S04]  /*2fd0*/  STS [UR37+0x130], R9 ;  /* 0x00013009ff007988 */ /* 0x0003e80008000825 */
[----:B------:R1:W-:Y:S04]  /*2fe0*/  STAS [R2.64], R11 ;  /* 0x0000000b02007dbd */ /* 0x0003e8000c0008ff */
[----:B------:R1:W-:Y:S04]  /*2ff0*/  ATOMS.OR RZ, [UR6+0x14], R7 ;  /* 0x00001407ffff798c */ /* 0x0003e8000b000006 */
[----:B------:R1:W-:Y:S04]  /*3000*/  ATOMS.OR RZ, [UR6+0x18], R6 ;  /* 0x00001806ffff798c */ /* 0x0003e8000b000006 */
[----:B------:R1:W-:Y:S02]  /*3010*/  ATOMS.XOR RZ, [UR6+0x10], R4 ;  /* 0x00001004ffff798c */ /* 0x0003e4000b800006 */
.L_x_57:
[----:B------:R-:W-:Y:S05]  /*3020*/  BSYNC B0 ;  /* 0x0000000000007941 */ /* 0x000fea0003800000 */
.L_x_56:
[----:B------:R-:W-:Y:S05]  /*3030*/  BRA.U UP0, `(.L_x_62) ;  /* 0x00000001006c7547 */ /* 0x000fea000b800000 */
[----:B------:R-:W-:-:S03]  /*3040*/  UMOV UR7, 0xffffffff ;  /* 0xffffffff00077882 */ /* 0x000fc60000000000 */
[----:B------:R-:W-:Y:S05]  /*3050*/  BRA.DIV UR7, `(.L_x_63) ;  /* 0x0000006e07087947 */ /* 0x000fea000b800000 */
[----:B------:R-:W-:-:S13]  /*3060*/  ELECT P6, URZ, PT ;  /* 0x0000000000ff782f */ /* 0x000fda00038c0000 */
.L_x_157:
[----:B------:R-:W-:Y:S05]  /*3070*/  @!P6 BRA `(.L_x_62) ;  /* 0x00000000005ce947 */ /* 0x000fea0003800000 */
[----:B-1----:R-:W1:Y:S02]  /*3080*/  LDS R3, [UR6+0x10] ;  /* 0x00001006ff037984 */ /* 0x002e640008000800 */
[----:B-1----:R-:W-:-:S04]  /*3090*/  SHF.L.U32 R3, R3, 0x1f, RZ ;  /* 0x0000001f03037819 */ /* 0x002fc800000006ff */
[----:B------:R-:W1:Y:S02]  /*30a0*/  SYNCS.PHASECHK.TRANS64.TRYWAIT P0, [UR6+0x8], R3 ;  /* 0x00000803ff0075a7 */ /* 0x000e640008001106 */
[----:B-1----:R-:W-:Y:S05]  /*30b0*/  @P0 BRA `(.L_x_64) ;  /* 0x0000000000080947 */ /* 0x002fea0003800000 */
[----:B------:R-:W1:Y:S02]  /*30c0*/  SYNCS.PHASECHK.TRANS64.TRYWAIT P0, [UR6+0x8], R3 ;  /* 0x00000803ff0075a7 */ /* 0x000e640008001106 */
[----:B-1----:R-:W-:Y:S05]  /*30d0*/  @!P0 BRA `(.L_x_65) ;  /* 0x0000006c00088947 */ /* 0x002fea0003800000 */
.L_x_64:
[----:B------:R-:W2:Y:S01]  /*30e0*/  LDS R5, [UR37+0x130] ;  /* 0x00013025ff057984 */ /* 0x000ea20008000800 */
[----:B-1----:R-:W-:Y:S02]  /*30f0*/  HFMA2 R2, -RZ, RZ, 0, 5.9604644775390625e-08 ;  /* 0x00000001ff027431 */ /* 0x002fe400000001ff */
[----:B------:R-:W-:Y:S01]  /*3100*/  IMAD.MOV.U32 R3, RZ, RZ, 0xffff ;  /* 0x0000ffffff037424 */ /* 0x000fe200078e00ff */
[----:B------:R-:W-:Y:S01]  /*3110*/  UPRMT UR7, UR4, 0x654, UR8 ;  /* 0x0000065404077896 */ /* 0x000fe20008000008 */
[----:B--2---:R-:W-:-:S03]  /*3120*/  IMAD.SHL.U32 R4, R5, 0x20, RZ ;  /* 0x0000002005047824 */ /* 0x004fc600078e00ff */
[-C--:B------:R-:W-:Y:S02]  /*3130*/  SHF.L.U32 R3, R3, R5.reuse, RZ ;  /* 0x0000000503037219 */ /* 0x080fe400000006ff */
[----:B------:R-:W-:Y:S01]  /*3140*/  SHF.L.U32 R5, R2, R5, RZ ;  /* 0x0000000502057219 */ /* 0x000fe200000006ff */
[----:B------:R2:W-:Y:S04]  /*3150*/  STS [UR37+0x130], R4 ;  /* 0x00013004ff007988 */ /* 0x0005e80008000825 */
[----:B------:R2:W-:Y:S04]  /*3160*/  ATOMS.OR RZ, [UR6+0x14], R3 ;  /* 0x00001403ffff798c */ /* 0x0005e8000b000006 */
[----:B------:R2:W-:Y:S01]  /*3170*/  ATOMS.OR RZ, [UR6+0x18], R5 ;  /* 0x00001805ffff798c */ /* 0x0005e2000b000006 */
[----:B------:R-:W-:Y:S03]  /*3180*/  SYNCS.ARRIVE.TRANS64.RED.A1T0 RZ, [UR7], RZ ;  /* 0x000000ffffff79a7 */ /* 0x000fe60008100407 */
[----:B------:R2:W-:Y:S01]  /*3190*/  ATOMS.XOR RZ, [UR6+0x10], R2 ;  /* 0x00001002ffff798c */ /* 0x0005e2000b800006 */
[----:B------:R-:W-:Y:S05]  /*31a0*/  BRA `(.L_x_62) ;  /* 0x0000000000107947 */ /* 0x000fea0003800000 */
.L_x_55:
[----:B------:R-:W-:-:S05]  /*31b0*/  MOV R2, 0xffffffff ;  /* 0xffffffff00027802 */ /* 0x000fca0000000f00 */
[----:B------:R1:W-:Y:S02]  /*31c0*/  STS [UR37+0x130], R2 ;  /* 0x00013002ff007988 */ /* 0x0003e40008000825 */
[----:B-1----:R-:W-:Y:S02]  /*31d0*/  MOV R2, 0x31f0 ;  /* 0x000031f000027802 */ /* 0x002fe40000000f00 */
[----:B-----5:R-:W-:Y:S05]  /*31e0*/  CALL.REL.NOINC `($__internal_1_$__cuda_sm10x_tcgen05_guardrail_trap_phase_invalid_during_alloc) ;  /* 0x0000007000d87944 */ /* 0x020fea0003c00000 */
.L_x_62:
[----:B------:R-:W-:Y:S05]  /*31f0*/  WARPSYNC.ALL ;  /* 0x0000000000007948 */ /* 0x000fea0003800000 */
[----:B------:R-:W3:Y:S01]  /*3200*/  S2UR UR8, SR_CgaCtaId ;  /* 0x00000000000879c3 */ /* 0x000ee20000008800 */
[----:B------:R-:W-:Y:S01]  /*3210*/  UMOV UR6, 0x400 ;  /* 0x0000040000067882 */ /* 0x000fe20000000000 */
[----:B------:R-:W-:-:S06]  /*3220*/  NOP ;  /* 0x0000000000007918 */ /* 0x000fcc0000000000 */
[----:B------:R-:W-:Y:S06]  /*3230*/  BAR.ARV 0x6, 0xa0 ;  /* 0x0182800000007b1d */ /* 0x000fec0000002000 */
[----:B------:R-:W-:Y:S01]  /*3240*/  LOP3.LUT R0, R0, 0xffff, RZ, 0xc0, !PT ;  /* 0x0000ffff00007812 */ /* 0x000fe200078ec0ff */
[----:B-1----:R-:W-:Y:S01]  /*3250*/  IMAD.MOV.U32 R9, RZ, RZ, 0x1 ;  /* 0x00000001ff097424 */ /* 0x002fe200078e00ff */
[----:B------:R-:W-:Y:S01]  /*3260*/  LOP3.LUT R8, R8, 0xffff, RZ, 0xc0, !PT ;  /* 0x0000ffff08087812 */ /* 0x000fe200078ec0ff */
[----:B------:R-:W-:Y:S01]  /*3270*/  UMOV UR22, URZ ;  /* 0x000000ff00167c82 */ /* 0x000fe20008000000 */
[----:B------:R-:W-:Y:S01]  /*3280*/  R2UR UR12, R0 ;  /* 0x00000000000c72ca */ /* 0x000fe200000e0000 */
[----:B------:R-:W-:Y:S01]  /*3290*/  UMOV UR21, URZ ;  /* 0x000000ff00157c82 */ /* 0x000fe20008000000 */
[----:B------:R-:W-:Y:S01]  /*32a0*/  R2UR UR13, R8 ;  /* 0x00000000080d72ca */ /* 0x000fe200000e0000 */
[----:B------:R-:W-:Y:S01]  /*32b0*/  IMAD.MOV.U32 R8, RZ, RZ, RZ ;  /* 0x000000ffff087224 */ /* 0x000fe200078e00ff */
[----:B------:R-:W-:Y:S01]  /*32c0*/  UMOV UR20, URZ ;  /* 0x000000ff00147c82 */ /* 0x000fe20008000000 */
[----:B------:R-:W-:-:S02]  /*32d0*/  UISETP.NE.AND UP2, UPT, UR5, URZ, UPT ;  /* 0x000000ff0500728c */ /* 0x000fc4000bf45270 */
[----:B---3--:R-:W-:Y:S01]  /*32e0*/  ULEA UR8, UR8, UR6, 0x18 ;  /* 0x0000000608087291 */ /* 0x008fe2000f8ec0ff */
[----:B------:R-:W1:Y:S03]  /*32f0*/  LDCU UR6, c[0x0][0x38c] ;  /* 0x00007180ff0677ac */ /* 0x000e660008000800 */
[----:B------:R-:W-:Y:S02]  /*3300*/  UIADD3 UR14, UPT, UPT, UR8, 0x6300, URZ ;  /* 0x00006300080e7890 */ /* 0x000fe4000fffe0ff */
[----:B------:R-:W-:-:S03]  /*3310*/  UIADD3 UR15, UPT, UPT, UR8, 0x9300, URZ ;  /* 0x00009300080f7890 */ /* 0x000fc6000fffe0ff */
[----:B--2---:R-:W2:Y:S01]  /*3320*/  LDS R2, [UR8+0x130] ;  /* 0x00013008ff027984 */ /* 0x004ea20008000800 */
[----:B------:R-:W-:Y:S02]  /*3330*/  USHF.R.U32.HI UR14, URZ, 0x4, UR14 ;  /* 0x00000004ff0e7899 */ /* 0x000fe4000801160e */
[----:B------:R-:W-:Y:S02]  /*3340*/  USHF.R.U32.HI UR15, URZ, 0x4, UR15 ;  /* 0x00000004ff0f7899 */ /* 0x000fe4000801160f */
[----:B------:R-:W-:Y:S02]  /*3350*/  ULOP3.LUT UR14, UR14, 0x3fff, URZ, 0xc0, !UPT ;  /* 0x00003fff0e0e7892 */ /* 0x000fe4000f8ec0ff */
[----:B------:R-:W-:Y:S02]  /*3360*/  ULOP3.LUT UR15, UR15, 0x3fff, URZ, 0xc0, !UPT ;  /* 0x00003fff0f0f7892 */ /* 0x000fe4000f8ec0ff */
[----:B------:R-:W-:Y:S02]  /*3370*/  ULOP3.LUT UR14, UR14, 0x10000, URZ, 0xfc, !UPT ;  /* 0x000100000e0e7892 */ /* 0x000fe4000f8efcff */
[----:B-1----:R-:W-:-:S02]  /*3380*/  UIADD3 UR6, UPT, UPT, UR6, 0x3f, URZ ;  /* 0x0000003f06067890 */ /* 0x002fc4000fffe0ff */
[----:B------:R-:W-:Y:S02]  /*3390*/  ULOP3.LUT UR15, UR15, 0x10000, URZ, 0xfc, !UPT ;  /* 0x000100000f0f7892 */ /* 0x000fe4000f8efcff */
[----:B------:R-:W-:Y:S01]  /*33a0*/  USHF.R.S32.HI UR7, URZ, 0x1f, UR6 ;  /* 0x0000001fff077899 */ /* 0x000fe20008011406 */
[----:B------:R-:W-:Y:S01]  /*33b0*/  UMOV UR28, 0x0 ;  /* 0x00000000001c7882 */ /* 0x000fe20000000000 */
[----:B------:R-:W-:Y:S02]  /*33c0*/  UMOV UR29, 0x84004a0 ;  /* 0x084004a0001d7882 */ /* 0x000fe40000000000 */
[----:B------:R-:W-:Y:S01]  /*33d0*/  ULEA.HI UR7, UR7, UR6, URZ, 0x6 ;  /* 0x0000000607077291 */ /* 0x000fe2000f8f30ff */
[----:B------:R-:W-:Y:S01]  /*33e0*/  UMOV UR26, 0x0 ;  /* 0x00000000001a7882 */ /* 0x000fe20000000000 */
[----:B------:R-:W-:Y:S02]  /*33f0*/  UMOV UR27, 0x84004a0 ;  /* 0x084004a0001b7882 */ /* 0x000fe40000000000 */
[----:B------:R-:W-:-:S04]  /*3400*/  USHF.R.S32.HI UR7, URZ, 0x6, UR7 ;  /* 0x00000006ff077899 */ /* 0x000fc80008011407 */
[----:B------:R-:W-:-:S04]  /*3410*/  UISETP.LT.AND UP0, UPT, UR7, 0x1, UPT ;  /* 0x000000010700788c */ /* 0x000fc8000bf01270 */
[----:B------:R-:W-:Y:S01]  /*3420*/  USEL UR23, UR7, 0x1, !UP0 ;  /* 0x0000000107177887 */ /* 0x000fe2000c000000 */
[----:B--2---:R-:W-:Y:S02]  /*3430*/  R2UR UR24, R2 ;  /* 0x00000000021872ca */ /* 0x004fe400000e0000 */
[----:B------:R-:W-:-:S13]  /*3440*/  CS2R R2, SRZ ;  /* 0x0000000000027805 */ /* 0x000fda000001ff00 */
.L_x_73:
[C---:B------:R-:W-:Y:S02]  /*3450*/  LEA R0, R8.reuse, UR8, 0x3 ;  /* 0x0000000808007c11 */ /* 0x040fe4000f8e18ff */
[----:B------:R-:W-:Y:S02]  /*3460*/  SHF.L.U32 R5, R3, 0x1f, RZ ;  /* 0x0000001f03057819 */ /* 0x000fe400000006ff */
[----:B------:R-:W-:Y:S02]  /*3470*/  LEA R4, R8, UR8, 0x4 ;  /* 0x0000000808047c11 */ /* 0x000fe4000f8e20ff */
[----:B------:R-:W1:Y:S02]  /*3480*/  SYNCS.PHASECHK.TRANS64.TRYWAIT P0, [R0+URZ+0x80], R5 ;  /* 0x00008005000075a7 */ /* 0x000e6400080011ff */
[----:B-1-34-:R-:W-:Y:S05]  /*3490*/  @!P0 BRA `(.L_x_66) ;  /* 0x0000006800308947 */ /* 0x01afea0003800000 */
.L_x_158:
[----:B-1----:R-:W1:Y:S01]  /*34a0*/  LDS.128 R4, [R4+0x110] ;  /* 0x0001100004047984 */ /* 0x002e620000000c00 */
[----:B------:R-:W-:Y:S02]  /*34b0*/  VIADD R0, R0, 0x90 ;  /* 0x0000009000007836 */ /* 0x000fe40000000000 */
[----:B------:R-:W-:Y:S01]  /*34c0*/  VIADD R8, R8, 0x1 ;  /* 0x0000000108087836 */ /* 0x000fe20000000000 */
[----:B------:R-:W-:Y:S01]  /*34d0*/  @!PT LDS RZ, [RZ] ;  /* 0x00000000fffff984 */ /* 0x000fe20000000800 */
[----:B------:R-:W-:Y:S01]  /*34e0*/  @!PT LDS RZ, [RZ] ;  /* 0x00000000fffff984 */ /* 0x000fe20000000800 */
[----:B------:R-:W-:Y:S01]  /*34f0*/  @!PT LDS RZ, [RZ] ;  /* 0x00000000fffff984 */ /* 0x000fe20000000800 */
[----:B------:R-:W-:Y:S01]  /*3500*/  @!PT LDS RZ, [RZ] ;  /* 0x00000000fffff984 */ /* 0x000fe20000000800 */
[----:B------:R2:W-:Y:S06]  /*3510*/  MEMBAR.ALL.CTA ;  /* 0x0000000000007992 */ /* 0x0005ec0000008000 */
[----:B--2---:R-:W2:Y:S01]  /*3520*/  FENCE.VIEW.ASYNC.S ;  /* 0x00000000000073c6 */ /* 0x004ea20000000000 */
[----:B------:R-:W-:-:S04]  /*3530*/  PRMT R0, RZ, 0x654, R0 ;  /* 0x00000654ff007816 */ /* 0x000fc80000000000 */
[----:B--2---:R2:W-:Y:S01]  /*3540*/  SYNCS.ARRIVE.TRANS64.RED.A1T0 RZ, [R0+URZ], RZ ;  /* 0x000000ff00ff79a7 */ /* 0x0045e200081004ff */
[----:B-1----:R-:W-:Y:S01]  /*3550*/  LOP3.LUT P1, RZ, R6, 0x1, RZ, 0xc0, !PT ;  /* 0x0000000106ff7812 */ /* 0x002fe2000782c0ff */
[----:B--2---:R-:W-:-:S12]  /*3560*/  BRA.U UP2, `(.L_x_67) ;  /* 0x0000000102e07547 */ /* 0x004fd8000b800000 */
[----:B------:R-:W1:Y:S01]  /*3570*/  LDCU UR6, c[0x0][0x38c] ;  /* 0x00007180ff0677ac */ /* 0x000e620008000800 */
[----:B------:R-:W-:Y:S02]  /*3580*/  PLOP3.LUT P2, PT, PT, PT, PT, 0x80, 0x8 ;  /* 0x000000000008781c */ /* 0x000fe40003f4f070 */
[----:B------:R-:W-:Y:S01]  /*3590*/  SHF.L.U32 R5, R9, 0x1f, RZ ;  /* 0x0000001f09057819 */ /* 0x000fe200000006ff */
[----:B------:R-:W-:Y:S02]  /*35a0*/  ULEA UR10, UR22, UR8, 0x3 ;  /* 0x00000008160a7291 */ /* 0x000fe4000f8e18ff */
[----:B------:R-:W-:Y:S02]  /*35b0*/  ULEA UR11, UR22, UR24, 0x7 ;  /* 0x00000018160b7291 */ /* 0x000fe4000f8e38ff */
[----:B-1----:R-:W-:-:S06]  /*35c0*/  UISETP.GE.AND UP0, UPT, UR6, 0x1, UPT ;  /* 0x000000010600788c */ /* 0x002fcc000bf06270 */
[----:B------:R-:W-:-:S05]  /*35d0*/  PLOP3.LUT P0, PT, PT, PT, UP0, 0x80, 0x8 ;  /* 0x000000000008781c */ /* 0x000fca0003f0f008 */
[----:B------:R-:W-:-:S08]  /*35e0*/  @UP0 ULEA UR6, UR21, UR8, 0x3 ;  /* 0x0000000815060291 */ /* 0x000fd0000f8e18ff */
[----:B------:R-:W-:-:S04]  /*35f0*/  @P0 SHF.L.U32 R0, R2, 0x1f, RZ ;  /* 0x0000001f02000819 */ /* 0x000fc800000006ff */
[----:B------:R1:W2:Y:S01]  /*3600*/  @P0 SYNCS.PHASECHK.TRANS64.TRYWAIT P2, [UR6], R0 ;  /* 0x00000000ff0005a7 */ /* 0x0002a20008041106 */
[----:B------:R-:W3:Y:S02]  /*3610*/  SYNCS.PHASECHK.TRANS64.TRYWAIT P0, [UR10+0xc0], R5 ;  /* 0x0000c005ff0075a7 */ /* 0x000ee4000800110a */
[----:B-123--:R-:W-:Y:S05]  /*3620*/  @!P0 BRA `(.L_x_68) ;  /* 0x0000006400e08947 */ /* 0x00efea0003800000 */
.L_x_160:
[----:B------:R-:W-:Y:S01]  /*3630*/  UMOV UR19, UR20 ;  /* 0x0000001400137c82 */ /* 0x000fe20008000000 */
[----:B------:R-:W-:Y:S05]  /*3640*/  BRA.U !UP0, `(.L_x_69) ;  /* 0x0000000108987547 */ /* 0x000fea000b800000 */
[----:B------:R-:W-:Y:S02]  /*3650*/  UIADD3 UR19, UPT, UPT, UR23, UR20, URZ ;  /* 0x0000001417137290 */ /* 0x000fe4000fffe0ff */
[----:B------:R-:W-:Y:S01]  /*3660*/  UPLOP3.LUT UP3, UPT, UPT, UPT, UPT, 0x40, 0x4 ;  /* 0x000000000004789c */ /* 0x000fe20003f6e870 */
[----:B------:R-:W-:Y:S01]  /*3670*/  UMOV UR18, UR7 ;  /* 0x0000000700127c82 */ /* 0x000fe20008000000 */
[----:B------:R-:W-:-:S09]  /*3680*/  UMOV UR17, UR21 ;  /* 0x0000001500117c82 */ /* 0x000fd20008000000 */
.L_x_72:
[----:B--2---:R-:W-:Y:S01]  /*3690*/  ULEA UR9, UR17, UR8, 0x3 ;  /* 0x0000000811097291 */ /* 0x004fe2000f8e18ff */
[----:B---3--:R-:W-:Y:S11]  /*36a0*/  @P2 BRA `(.L_x_70) ;  /* 0x00000000000c2947 */ /* 0x008ff60003800000 */
[----:B-1----:R-:W-:Y:S04]  /*36b0*/  SHF.L.U32 R5, R2, 0x1f, RZ ;  /* 0x0000001f02057819 */ /* 0x002fe800000006ff */
[----:B------:R-:W1:Y:S02]  /*36c0*/  SYNCS.PHASECHK.TRANS64.TRYWAIT P0, [UR9], R5 ;  /* 0x00000005ff0075a7 */ /* 0x000e640008001109 */
[----:B-1----:R-:W-:Y:S05]  /*36d0*/  @!P0 BRA `(.L_x_71) ;  /* 0x0000006400cc8947 */ /* 0x002fea0003800000 */
.L_x_70:
[----:B------:R-:W-:Y:S01]  /*36e0*/  UISETP.NE.AND UP0, UPT, UR18, 0x1, UPT ;  /* 0x000000011200788c */ /* 0x000fe2000bf05270 */
[----:B------:R-:W-:Y:S01]  /*36f0*/  PLOP3.LUT P2, PT, PT, PT, PT, 0x80, 0x8 ;  /* 0x000000000008781c */ /* 0x000fe20003f4f070 */
[----:B------:R-:W-:Y:S02]  /*3700*/  UIADD3 UR21, UPT, UPT, UR17, 0x1, URZ ;  /* 0x0000000111157890 */ /* 0x000fe4000fffe0ff */
[----:B------:R-:W-:Y:S02]  /*3710*/  ULEA UR30, UR17, UR15, 0x9 ;  /* 0x0000000f111e7291 */ /* 0x000fe4000f8e48ff */
[----:B------:R-:W-:Y:S01]  /*3720*/  UISETP.NE.AND UP1, UPT, UR21, 0x3, UPT ;  /* 0x000000031500788c */ /* 0x000fe2000bf25270 */
[----:B------:R-:W-:Y:S01]  /*3730*/  PLOP3.LUT P0, PT, PT, PT, UP0, 0x80, 0x8 ;  /* 0x000000000008781c */ /* 0x000fe20003f0f008 */
[----:B------:R-:W-:Y:S02]  /*3740*/  ULEA UR32, UR17, UR14, 0x8 ;  /* 0x0000000e11207291 */ /* 0x000fe4000f8e40ff */
[----:B------:R-:W-:Y:S02]  /*3750*/  USEL UR16, URZ, 0x1, UP1 ;  /* 0x00000001ff107887 */ /* 0x000fe40008800000 */
[----:B------:R-:W-:Y:S02]  /*3760*/  USEL UR21, UR21, URZ, UP1 ;  /* 0x000000ff15157287 */ /* 0x000fe40008800000 */
[----:B------:R-:W-:Y:S02]  /*3770*/  UIADD3 UR36, UPT, UPT, UR30, 0x2, URZ ;  /* 0x000000021e247890 */ /* 0x000fe4000fffe0ff */
[----:B------:R-:W-:Y:S01]  /*3780*/  @UP0 ULEA UR6, UR21, UR8, 0x3 ;  /* 0x0000000815060291 */ /* 0x000fe2000f8e18ff */
[----:B------:R-:W-:Y:S01]  /*3790*/  LOP3.LUT R2, R2, UR16, RZ, 0x3c, !PT ;  /* 0x0000001002027c12 */ /* 0x000fe2000f8e3cff */
[----:B------:R-:W-:Y:S02]  /*37a0*/  UIADD3 UR34, UPT, UPT, UR32, 0x2, URZ ;  /* 0x0000000220227890 */ /* 0x000fe4000fffe0ff */
[----:B------:R-:W-:Y:S01]  /*37b0*/  UIADD3 UR9, UPT, UPT, UR9, 0x18, URZ ;  /* 0x0000001809097890 */ /* 0x000fe2000fffe0ff */
[----:B-1----:R-:W-:Y:S01]  /*37c0*/  @P0 SHF.L.U32 R0, R2, 0x1f, RZ ;  /* 0x0000001f02000819 */ /* 0x002fe200000006ff */
[----:B------:R-:W-:Y:S01]  /*37d0*/  UMOV UR31, 0x80004020 ;  /* 0x80004020001f7882 */ /* 0x000fe20000000000 */
[----:B------:R-:W-:Y:S01]  /*37e0*/  UMOV UR33, 0x80004020 ;  /* 0x8000402000217882 */ /* 0x000fe20000000000 */
[----:B------:R-:W-:Y:S01]  /*37f0*/  UMOV UR37, 0x80004020 ;  /* 0x8000402000257882 */ /* 0x000fe20000000000 */
[----:B------:R2:W3:Y:S01]  /*3800*/  @P0 SYNCS.PHASECHK.TRANS64.TRYWAIT P2, [UR6], R0 ;  /* 0x00000000ff0005a7 */ /* 0x0004e20008041106 */
[----:B------:R-:W-:Y:S01]  /*3810*/  UIADD3 UR20, UPT, UPT, UR20, 0x1, URZ ;  /* 0x0000000114147890 */ /* 0x000fe2000fffe0ff */
[----:B------:R2:W-:Y:S01]  /*3820*/  UTCIMMA.2CTA gdesc[UR32], gdesc[UR30], tmem[UR11], tmem[UR28], idesc[UR29], UP3 ;  /* 0x00ff1c1e200075ea */ /* 0x0005e20009a0010b */
[----:B------:R-:W-:Y:S02]  /*3830*/  UIADD3 UR18, UPT, UPT, UR18, -0x1, URZ ;  /* 0xffffffff12127890 */ /* 0x000fe4000fffe0ff */
[----:B------:R-:W-:Y:S02]  /*3840*/  UISETP.NE.AND UP0, UPT, UR20, UR19, UPT ;  /* 0x000000131400728c */ /* 0x000fe4000bf05270 */
[----:B------:R-:W-:Y:S01]  /*3850*/  UPLOP3.LUT UP3, UPT, UPT, UPT, UPT, 0x80, 0x8 ;  /* 0x000000000008789c */ /* 0x000fe20003f6f070 */
[----:B------:R-:W-:Y:S01]  /*3860*/  UMOV UR35, 0x80004020 ;  /* 0x8000402000237882 */ /* 0x000fe20000000000 */
[----:B------:R-:W-:Y:S01]  /*3870*/  UMOV UR17, UR21 ;  /* 0x0000001500117c82 */ /* 0x000fe20008000000 */
[----:B------:R2:W-:Y:S01]  /*3880*/  UTCIMMA.2CTA gdesc[UR34], gdesc[UR36], tmem[UR11], tmem[UR26], idesc[UR27], UPT ;  /* 0x00ff1a24220075ea */ /* 0x0005e2000ba0010b */
[----:B------:R2:W-:Y:S03]  /*3890*/  UTCBAR.2CTA.MULTICAST [UR9], URZ, UR13 ;  /* 0x000000ff090073e9 */ /* 0x0005e6000820080d */
[----:B------:R-:W-:Y:S05]  /*38a0*/  BRA.U UP0, `(.L_x_72) ;  /* 0xfffffffd00787547 */ /* 0x000fea000b83ffff */
.L_x_69:
[----:B------:R-:W-:Y:S01]  /*38b0*/  UIADD3 UR10, UPT, UPT, UR10, 0xa0, URZ ;  /* 0x000000a00a0a7890 */ /* 0x000fe2000fffe0ff */
[----:B------:R-:W-:-:S08]  /*38c0*/  UMOV UR20, UR19 ;  /* 0x0000001300147c82 */ /* 0x000fd00008000000 */
[----:B------:R4:W-:Y:S01]  /*38d0*/  UTCBAR.2CTA.MULTICAST [UR10], URZ, UR12 ;  /* 0x000000ff0a0073e9 */ /* 0x0009e2000820080c */
[----:B------:R-:W-:Y:S02]  /*38e0*/  NOP ;  /* 0x0000000000007918 */ /* 0x000fe40000000000 */
.L_x_67:
[----:B------:R-:W-:Y:S01]  /*38f0*/  UIADD3 UR22, UPT, UPT, UR22, 0x1, URZ ;  /* 0x0000000116167890 */ /* 0x000fe2000fffe0ff */
[----:B------:R-:W-:-:S03]  /*3900*/  ISETP.NE.AND P0, PT, R8, 0x2, PT ;  /* 0x000000020800780c */ /* 0x000fc60003f05270 */
[----:B------:R-:W-:Y:S01]  /*3910*/  UISETP.NE.AND UP0, UPT, UR22, 0x4, UPT ;  /* 0x000000041600788c */ /* 0x000fe2000bf05270 */
[----:B-12---:R-:W-:Y:S02]  /*3920*/  SEL R0, RZ, 0x1, P0 ;  /* 0x00000001ff007807 */ /* 0x006fe40000000000 */
[----:B------:R-:W-:Y:S01]  /*3930*/  SEL R8, R8, RZ, P0 ;  /* 0x000000ff08087207 */ /* 0x000fe20000000000 */
[----:B------:R-:W-:Y:S01]  /*3940*/  USEL UR6, URZ, 0x1, UP0 ;  /* 0x00000001ff067887 */ /* 0x000fe20008000000 */
[----:B------:R-:W-:Y:S01]  /*3950*/  LOP3.LUT R3, R3, R0, RZ, 0x3c, !PT ;  /* 0x0000000003037212 */ /* 0x000fe200078e3cff */
[----:B------:R-:W-:-:S04]  /*3960*/  USEL UR22, UR22, URZ, UP0 ;  /* 0x000000ff16167287 */ /* 0x000fc80008000000 */
[----:B------:R-:W-:Y:S01]  /*3970*/  LOP3.LUT R9, R9, UR6, RZ, 0x3c, !PT ;  /* 0x0000000609097c12 */ /* 0x000fe2000f8e3cff */
[----:B------:R-:W-:Y:S07]  /*3980*/  @P1 BRA `(.L_x_73) ;  /* 0xfffffff800b01947 */ /* 0x000fee000383ffff */
[----:B------:R-:W1:Y:S01]  /*3990*/  S2UR UR6, SR_CgaCtaId ;  /* 0x00000000000679c3 */ /* 0x000e620000008800 */
[----:B------:R-:W-:Y:S01]  /*39a0*/  ELECT P0, URZ, PT ;  /* 0x0000000000ff782f */ /* 0x000fe20003800000 */
[----:B------:R-:W-:Y:S01]  /*39b0*/  HFMA2 R0, -RZ, RZ, 0, 5.9604644775390625e-08 ;  /* 0x00000001ff007431 */ /* 0x000fe200000001ff */
[----:B------:R-:W-:-:S05]  /*39c0*/  UMOV UR7, 0x40 ;  /* 0x0000004000077882 */ /* 0x000fca0000000000 */
[----:B------:R-:W-:Y:S01]  /*39d0*/  UVIRTCOUNT.DEALLOC.SMPOOL 0x80 ;  /* 0x000000800000784c */ /* 0x000fe20000000000 */
[----:B------:R-:W-:Y:S02]  /*39e0*/  UISETP.NE.AND UP0, UPT, UR5, URZ, UPT ;  /* 0x000000ff0500728c */ /* 0x000fe4000bf05270 */
[----:B-1----:R-:W-:-:S09]  /*39f0*/  ULEA UR6, UR6, UR7, 0x18 ;  /* 0x0000000706067291 */ /* 0x002fd2000f8ec0ff */
[----:B------:R1:W-:Y:S01]  /*3a00*/  @P0 STS.U8 [UR6+0x1c], R0 ;  /* 0x00001c00ff000988 */ /* 0x0003e20008000006 */
[----:B------:R-:W-:Y:S05]  /*3a10*/  BRA.U UP0, `(.L_x_74) ;  /* 0x0000000100a07547 */ /* 0x000fea000b800000 */
[----:B------:R-:W-:Y:S01]  /*3a20*/  UIADD3 UR5, UPT, UPT, UR8, 0xc0, URZ ;  /* 0x000000c008057890 */ /* 0x000fe2000fffe0ff */
[----:B------:R-:W-:-:S03]  /*3a30*/  SHF.L.U32 R3, R9, 0x1f, RZ ;  /* 0x0000001f09037819 */ /* 0x000fc600000006ff */
[----:B------:R-:W-:-:S09]  /*3a40*/  ULEA UR7, UR22, UR5, 0x3 ;  /* 0x0000000516077291 */ /* 0x000fd2000f8e18ff */
[----:B------:R-:W2:Y:S02]  /*3a50*/  SYNCS.PHASECHK.TRANS64.TRYWAIT P0, [UR7], R3 ;  /* 0x00000003ff0075a7 */ /* 0x000ea40008001107 */
[----:B--2---:R-:W-:Y:S05]  /*3a60*/  @!P0 BRA `(.L_x_75) ;  /* 0x0000006400008947 */ /* 0x004fea0003800000 */
.L_x_163:
[----:B------:R-:W-:-:S04]  /*3a70*/  UIADD3 UR9, UPT, UPT, UR22, 0x1, URZ ;  /* 0x0000000116097890 */ /* 0x000fc8000fffe0ff */
[----:B------:R-:W-:-:S04]  /*3a80*/  UISETP.NE.AND UP1, UPT, UR9, 0x4, UPT ;  /* 0x000000040900788c */ /* 0x000fc8000bf25270 */
[----:B----4-:R-:W-:Y:S02]  /*3a90*/  USEL UR10, URZ, 0x1, UP1 ;  /* 0x00000001ff0a7887 */ /* 0x010fe40008800000 */
[----:B------:R-:W-:-:S04]  /*3aa0*/  USEL UR9, UR9, URZ, UP1 ;  /* 0x000000ff09097287 */ /* 0x000fc80008800000 */
[----:B------:R-:W-:Y:S01]  /*3ab0*/  ULEA UR7, UR9, UR5, 0x3 ;  /* 0x0000000509077291 */ /* 0x000fe2000f8e18ff */
[----:B------:R-:W-:-:S04]  /*3ac0*/  LOP3.LUT R2, R9, UR10, RZ, 0x3c, !PT ;  /* 0x0000000a09027c12 */ /* 0x000fc8000f8e3cff */
[----:B-1----:R-:W-:-:S04]  /*3ad0*/  SHF.L.U32 R3, R2, 0x1f, RZ ;  /* 0x0000001f02037819 */ /* 0x002fc800000006ff */
[----:B------:R-:W1:Y:S02]  /*3ae0*/  SYNCS.PHASECHK.TRANS64.TRYWAIT P0, [UR7], R3 ;  /* 0x00000003ff0075a7 */ /* 0x000e640008001107 */
[----:B-1----:R-:W-:Y:S05]  /*3af0*/  @!P0 BRA `(.L_x_76) ;  /* 0x0000006000f48947 */ /* 0x002fea0003800000 */
.L_x_165:
        /* <DEDUP_REMOVED lines=9> */
.L_x_167:
[----:B------:R-:W-:-:S04]  /*3b90*/  UIADD3 UR9, UPT, UPT, UR9, 0x1, URZ ;  /* 0x0000000109097890 */ /* 0x000fc8000fffe0ff */
[----:B------:R-:W-:-:S04]  /*3ba0*/  UISETP.NE.AND UP1, UPT, UR9, 0x4, UPT ;  /* 0x000000040900788c */ /* 0x000fc8000bf25270 */
[----:B------:R-:W-:Y:S02]  /*3bb0*/  USEL UR7, URZ, 0x1, UP1 ;  /* 0x00000001ff077887 */ /* 0x000fe40008800000 */
[----:B------:R-:W-:-:S04]  /*3bc0*/  USEL UR9, UR9, URZ, UP1 ;  /* 0x000000ff09097287 */ /* 0x000fc80008800000 */
[----:B------:R-:W-:Y:S01]  /*3bd0*/  ULEA UR9, UR9, UR5, 0x3 ;  /* 0x0000000509097291 */ /* 0x000fe2000f8e18ff */
[----:B-1----:R-:W-:-:S04]  /*3be0*/  LOP3.LUT R3, R2, UR7, RZ, 0x3c, !PT ;  /* 0x0000000702037c12 */ /* 0x002fc8000f8e3cff */
[----:B------:R-:W-:Y:S01]  /*3bf0*/  SHF.L.U32 R3, R3, 0x1f, RZ ;  /* 0x0000001f03037819 */ /* 0x000fe200000006ff */
[----:B------:R-:W-:-:S04]  /*3c00*/  IMAD.U32 R0, RZ, RZ, UR9 ;  /* 0x00000009ff007e24 */ /* 0x000fc8000f8e00ff */
[----:B------:R1:W2:Y:S03]  /*3c10*/  SYNCS.PHASECHK.TRANS64.TRYWAIT P0, [R0+URZ], R3 ;  /* 0x00000003000075a7 */ /* 0x0002a600080011ff */
[----:B--2---:R-:W-:Y:S05]  /*3c20*/  @!P0 NANOSLEEP.SYNCS 0x989680 ;  /* 0x009896800000895d */ /* 0x004fea0003900000 */
[----:B------:R-:W2:Y:S02]  /*3c30*/  @!P0 SYNCS.PHASECHK.TRANS64 P0, [R0+URZ], R3 ;  /* 0x00000003000085a7 */ /* 0x000ea400080010ff */
[----:B--2---:R-:W-:Y:S05]  /*3c40*/  @P0 BRA `(.L_x_78) ;  /* 0x0000000000200947 */ /* 0x004fea0003800000 */
.L_x_79:
[----:B--2---:R2:W4:Y:S02]  /*3c50*/  SYNCS.PHASECHK.TRANS64.TRYWAIT P0, [R0+URZ], R3 ;  /* 0x00000003000075a7 */ /* 0x00452400080011ff */
[----:B----4-:R-:W-:Y:S05]  /*3c60*/  @!P0 NANOSLEEP.SYNCS 0x989680 ;  /* 0x009896800000895d */ /* 0x010fea0003900000 */
[----:B------:R-:W4:Y:S02]  /*3c70*/  @!P0 SYNCS.PHASECHK.TRANS64 P0, [R0+URZ], R3 ;  /* 0x00000003000085a7 */ /* 0x000f2400080010ff */
[----:B----4-:R-:W-:Y:S05]  /*3c80*/  @!P0 BRA `(.L_x_79) ;  /* 0xfffffffc00f08947 */ /* 0x010fea000383ffff */
[----:B------:R-:W-:Y:S05]  /*3c90*/  BRA `(.L_x_78) ;  /* 0x00000000000c7947 */ /* 0x000fea0003800000 */
.L_x_74:
[----:B------:R-:W-:-:S04]  /*3ca0*/  UIADD3 UR5, UPT, UPT, UR8, 0x100, URZ ;  /* 0x0000010008057890 */ /* 0x000fc8000fffe0ff */
[----:B------:R-:W-:-:S09]  /*3cb0*/  UPRMT UR5, UR4, 0x654, UR5 ;  /* 0x0000065404057896 */ /* 0x000fd20008000005 */
[----:B------:R-:W-:Y:S03]  /*3cc0*/  SYNCS.ARRIVE.TRANS64.RED.A1T0 RZ, [UR5], RZ ;  /* 0x000000ffffff79a7 */ /* 0x000fe60008100405 */
.L_x_78:
[----:B-12---:R-:W-:Y:S01]  /*3cd0*/  SHF.L.U32 R3, RZ, 0x1f, RZ ;  /* 0x0000001fff037819 */ /* 0x006fe200000006ff */
[----:B------:R-:W-:Y:S01]  /*3ce0*/  UIADD3 UR5, UPT, UPT, UR8, 0x100, URZ ;  /* 0x0000010008057890 */ /* 0x000fe2000fffe0ff */
[----:B------:R-:W-:Y:S02]  /*3cf0*/  PLOP3.LUT P0, PT, PT, PT, UP0, 0x80, 0x8 ;  /* 0x000000000008781c */ /* 0x000fe40003f0f008 */
[----:B------:R-:W1:Y:S02]  /*3d00*/  SYNCS.PHASECHK.TRANS64.TRYWAIT P1, [UR8+0x100], R3 ;  /* 0x00010003ff0075a7 */ /* 0x000e640008021108 */
[----:B-1----:R-:W-:Y:S09]  /*3d10*/  @!P1 BRA `(.L_x_80) ;  /* 0x00000060009c9947 */ /* 0x002ff20003800000 */
.L_x_169:
[----:B------:R-:W-:Y:S01]  /*3d20*/  @!UP0 UPRMT UR5, UR4, 0x654, UR5 ;  /* 0x0000065404058896 */ /* 0x000fe20008000005 */
[----:B------:R-:W-:Y:S02]  /*3d30*/  UMOV UR8, 0xffff ;  /* 0x0000ffff00087882 */ /* 0x000fe40000000000 */
[----:B------:R-:W-:-:S06]  /*3d40*/  UMOV UR4, 0x1 ;  /* 0x0000000100047882 */ /* 0x000fcc0000000000 */
[----:B------:R-:W-:Y:S01]  /*3d50*/  @!P0 SYNCS.ARRIVE.TRANS64.RED.A1T0 RZ, [UR5], RZ ;  /* 0x000000ffffff89a7 */ /* 0x000fe20008100405 */
[----:B------:R-:W-:Y:S01]  /*3d60*/  NOP ;  /* 0x0000000000007918 */ /* 0x000fe20000000000 */
[----:B-1----:R-:W1:Y:S01]  /*3d70*/  LDS R0, [UR6+0x14] ;  /* 0x00001406ff007984 */ /* 0x002e620008000800 */
[----:B------:R-:W-:-:S04]  /*3d80*/  ULOP3.LUT UR5, UR24, 0xffff, URZ, 0xc0, !UPT ;  /* 0x0000ffff18057892 */ /* 0x000fc8000f8ec0ff */
[----:B------:R-:W-:-:S04]  /*3d90*/  USHF.R.U32.HI UR5, URZ, 0x5, UR5 ;  /* 0x00000005ff057899 */ /* 0x000fc80008011605 */
[----:B------:R-:W-:Y:S02]  /*3da0*/  USHF.L.U32 UR8, UR8, UR5, URZ ;  /* 0x0000000508087299 */ /* 0x000fe400080006ff */
[----:B------:R-:W-:-:S04]  /*3db0*/  USHF.L.U32 UR4, UR4, UR5, URZ ;  /* 0x0000000504047299 */ /* 0x000fc800080006ff */
[----:B-1----:R-:W-:-:S04]  /*3dc0*/  LOP3.LUT R0, R0, UR8, RZ, 0xc0, !PT ;  /* 0x0000000800007c12 */ /* 0x002fc8000f8ec0ff */
[----:B------:R-:W-:-:S13]  /*3dd0*/  ISETP.NE.AND P0, PT, R0, UR8, PT ;  /* 0x0000000800007c0c */ /* 0x000fda000bf05270 */
[----:B------:R-:W-:Y:S05]  /*3de0*/  @P0 BRA `(.L_x_81) ;  /* 0x0000000000580947 */ /* 0x000fea0003800000 */
[----:B------:R-:W1:Y:S02]  /*3df0*/  LDS R0, [UR6+0x18] ;  /* 0x00001806ff007984 */ /* 0x000e640008000800 */
[----:B-1----:R-:W-:-:S04]  /*3e00*/  LOP3.LUT R0, R0, UR4, RZ, 0xc0, !PT ;  /* 0x0000000400007c12 */ /* 0x002fc8000f8ec0ff */
[----:B------:R-:W-:-:S13]  /*3e10*/  ISETP.NE.AND P0, PT, R0, UR4, PT ;  /* 0x0000000400007c0c */ /* 0x000fda000bf05270 */
[----:B------:R-:W-:Y:S05]  /*3e20*/  @P0 BRA `(.L_x_82) ;  /* 0x00000000003c0947 */ /* 0x000fea0003800000 */
[----:B------:R-:W1:Y:S01]  /*3e30*/  S2R R2, SR_LANEID ;  /* 0x0000000000027919 */ /* 0x000e620000000000 */
[----:B------:R-:W-:Y:S01]  /*3e40*/  ULOP3.LUT UR8, URZ, UR8, URZ, 0x33, !UPT ;  /* 0x00000008ff087292 */ /* 0x000fe2000f8e33ff */
[----:B------:R-:W-:Y:S01]  /*3e50*/  LOP3.LUT R4, RZ, UR4, RZ, 0x33, !PT ;  /* 0x00000004ff047c12 */ /* 0x000fe2000f8e33ff */
[----:B------:R-:W-:Y:S02]  /*3e60*/  VOTEU.ANY UR7, UPT, PT ;  /* 0x0000000000077886 */ /* 0x000fe400038e0100 */
[----:B------:R-:W-:Y:S01]  /*3e70*/  UFLO.U32 UR7, UR7 ;  /* 0x00000007000772bd */ /* 0x000fe200080e0000 */
[----:B------:R-:W2:Y:S01]  /*3e80*/  REDUX UR4, R4 ;  /* 0x00000000040473c4 */ /* 0x000ea20000000000 */
[----:B------:R-:W-:-:S06]  /*3e90*/  IMAD.U32 R0, RZ, RZ, UR8 ;  /* 0x00000008ff007e24 */ /* 0x000fcc000f8e00ff */
[----:B------:R1:W-:Y:S01]  /*3ea0*/  UTCATOMSWS.AND URZ, UR8 ;  /* 0x0000000800ff79e3 */ /* 0x0003e20008000000 */
[----:B------:R-:W3:Y:S01]  /*3eb0*/  REDUX UR5, R0 ;  /* 0x00000000000573c4 */ /* 0x000ee20000000000 */
[----:B-1----:R-:W-:Y:S01]  /*3ec0*/  ISETP.EQ.U32.AND P0, PT, R2, UR7, PT ;  /* 0x0000000702007c0c */ /* 0x002fe2000bf02070 */
[----:B--2---:R-:W-:Y:S01]  /*3ed0*/  IMAD.U32 R2, RZ, RZ, UR4 ;  /* 0x00000004ff027e24 */ /* 0x004fe2000f8e00ff */
[----:B---3--:R-:W-:-:S11]  /*3ee0*/  MOV R3, UR5 ;  /* 0x0000000500037c02 */ /* 0x008fd60008000f00 */
[----:B------:R1:W-:Y:S04]  /*3ef0*/  @P0 ATOMS.AND RZ, [UR6+0x14], R3 ;  /* 0x00001403ffff098c */ /* 0x0003e8000a800006 */
[----:B------:R1:W-:Y:S01]  /*3f00*/  @P0 ATOMS.AND RZ, [UR6+0x18], R2 ;  /* 0x00001802ffff098c */ /* 0x0003e2000a800006 */
[----:B------:R-:W-:Y:S05]  /*3f10*/  BRA `(.L_x_83) ;  /* 0x0000000000147947 */ /* 0x000fea0003800000 */
.L_x_82:
[----:B------:R-:W-:Y:S02]  /*3f20*/  MOV R2, 0x3f40 ;  /* 0x00003f4000027802 */ /* 0x000fe40000000f00 */
[----:B---345:R-:W-:Y:S05]  /*3f30*/  CALL.REL.NOINC `($__internal_0_$__cuda_sm10x_tcgen05_guardrail_trap_col_being_dealloced_not_returned_by_alloc) ;  /* 0x0000006400787944 */ /* 0x038fea0003c00000 */
[----:B------:R-:W-:Y:S05]  /*3f40*/  BRA `(.L_x_83) ;  /* 0x0000000000087947 */ /* 0x000fea0003800000 */
.L_x_81:
[----:B------:R-:W-:Y:S02]  /*3f50*/  MOV R2, 0x3f70 ;  /* 0x00003f7000027802 */ /* 0x000fe40000000f00 */
[----:B---345:R-:W-:Y:S05]  /*3f60*/  CALL.REL.NOINC `($__internal_2_$__cuda_sm10x_tcgen05_guardrail_trap_unallocated_columns_being_dealloced) ;  /* 0x0000006400847944 */ /* 0x038fea0003c00000 */
.L_x_83:
[----:B------:R-:W-:Y:S01]  /*3f70*/  NOP ;  /* 0x0000000000007918 */ /* 0x000fe20000000000 */
[----:B----4-:R-:W-:Y:S05]  /*3f80*/  EXIT ;  /* 0x000000000000794d */ /* 0x010fea0003800000 */
.L_x_54:
[----:B------:R-:W-:-:S09]  /*3f90*/  UISETP.NE.OR UP5, UPT, UR10, 0x3, !UP5 ;  /* 0x000000030a00788c */ /* 0x000fd2000efa5670 */
[----:B------:R-:W-:Y:S05]  /*3fa0*/  BRA.U UP5, `(.L_x_84) ;  /* 0x0000001105787547 */ /* 0x000fea000b800000 */
[----:B------:R-:W1:Y:S01]  /*3fb0*/  LDC R0, c[0x0][0xb30] ;  /* 0x0002cc00ff007b82 */ /* 0x000e620000000800 */
[----:B------:R-:W2:Y:S01]  /*3fc0*/  LDCU.64 UR8, c[0x0][0x888] ;  /* 0x00011100ff0877ac */ /* 0x000ea20008000a00 */
[----:B------:R-:W-:Y:S02]  /*3fd0*/  HFMA2 R29, -RZ, RZ, 0, 0 ;  /* 0x00000000ff1d7431 */ /* 0x000fe400000001ff */
[----:B------:R-:W-:Y:S01]  /*3fe0*/  IMAD.MOV.U32 R31, RZ, RZ, 0x1 ;  /* 0x00000001ff1f7424 */ /* 0x000fe200078e00ff */
[----:B------:R-:W-:Y:S01]  /*3ff0*/  MOV R23, 0x1000 ;  /* 0x0000100000177802 */ /* 0x000fe20000000f00 */
[----:B------:R-:W3:Y:S01]  /*4000*/  LDCU.64 UR4, c[0x0][0x890] ;  /* 0x00011200ff0477ac */ /* 0x000ee20008000a00 */
[----:B------:R-:W-:Y:S01]  /*4010*/  IMAD.MOV.U32 R30, RZ, RZ, RZ ;  /* 0x000000ffff1e7224 */ /* 0x000fe200078e00ff */
[----:B------:R-:W4:Y:S01]  /*4020*/  LDC R19, c[0x0][0x370] ;  /* 0x0000dc00ff137b82 */ /* 0x000f220000000800 */
[----:B------:R-:W-:Y:S01]  /*4030*/  UMOV UR7, 0x400 ;  /* 0x0000040000077882 */ /* 0x000fe20000000000 */
[----:B------:R-:W-:-:S02]  /*4040*/  UPLOP3.LUT UP1, UPT, UPT, UPT, UPT, 0x40, 0x4 ;  /* 0x000000000004789c */ /* 0x000fc40003f2e870 */
[----:B------:R-:W-:-:S04]  /*4050*/  ULEA UR7, UR37, UR7, 0x18 ;  /* 0x0000000725077291 */ /* 0x000fc8000f8ec0ff */
[----:B------:R-:W4:Y:S01]  /*4060*/  LDC R2, c[0x0][0xb0c] ;  /* 0x0002c300ff027b82 */ /* 0x000f220000000800 */
[----:B------:R-:W-:Y:S02]  /*4070*/  UIADD3 UR13, UPT, UPT, UR7, 0x48, URZ ;  /* 0x00000048070d7890 */ /* 0x000fe4000fffe0ff */
[----:B--2---:R-:W-:Y:S02]  /*4080*/  UISETP.NE.U32.AND UP3, UPT, UR8, URZ, UPT ;  /* 0x000000ff0800728c */ /* 0x004fe4000bf65070 */
[----:B------:R-:W-:Y:S02]  /*4090*/  UIADD3 UR41, UPT, UPT, UR7, 0x30, URZ ;  /* 0x0000003007297890 */ /* 0x000fe4000fffe0ff */
[----:B---3--:R-:W-:Y:S01]  /*40a0*/  UISETP.NE.U32.AND UP4, UPT, UR4, URZ, UPT ;  /* 0x000000ff0400728c */ /* 0x008fe2000bf85070 */
[----:B------:R-:W2:Y:S01]  /*40b0*/  LDC R18, c[0x0][0xb20] ;  /* 0x0002c800ff127b82 */ /* 0x000ea20000000800 */
[----:B-1----:R-:W-:Y:S01]  /*40c0*/  ISETP.NE.AND P1, PT, R0, 0x1, PT ;  /* 0x000000010000780c */ /* 0x002fe20003f25270 */
[----:B------:R-:W-:-:S02]  /*40d0*/  UISETP.NE.AND.EX UP3, UPT, UR9, URZ, UPT, UP3 ;  /* 0x000000ff0900728c */ /* 0x000fc4000bf65330 */
[----:B------:R-:W-:Y:S02]  /*40e0*/  UIADD3 UR33, UPT, UPT, UR7, 0x38, URZ ;  /* 0x0000003807217890 */ /* 0x000fe4000fffe0ff */
[----:B------:R-:W-:Y:S02]  /*40f0*/  UIADD3 UR25, UPT, UPT, UR7, 0x40, URZ ;  /* 0x0000004007197890 */ /* 0x000fe4000fffe0ff */
[----:B------:R-:W1:Y:S01]  /*4100*/  LDC.64 R32, c[0x0][0x348] ;  /* 0x0000d200ff207b82 */ /* 0x000e620000000a00 */
[----:B------:R-:W-:Y:S02]  /*4110*/  UPRMT UR13, UR37, 0x654, UR13 ;  /* 0x00000654250d7896 */ /* 0x000fe4000800000d */
[----:B------:R-:W-:-:S05]  /*4120*/  UISETP.NE.AND.EX UP4, UPT, UR5, URZ, UPT, UP4 ;  /* 0x000000ff0500728c */ /* 0x000fca000bf85340 */
[----:B------:R-:W3:Y:S08]  /*4130*/  LDC.64 R16, c[0x0][0xb10] ;  /* 0x0002c400ff107b82 */ /* 0x000ef00000000a00 */
[----:B------:R-:W1:Y:S08]  /*4140*/  LDC.64 R6, c[0x0][0xb18] ;  /* 0x0002c600ff067b82 */ /* 0x000e700000000a00 */
[----:B------:R-:W1:Y:S08]  /*4150*/  LDC.64 R4, c[0x0][0xb28] ;  /* 0x0002ca00ff047b82 */ /* 0x000e700000000a00 */
[----:B--2-4-:R-:W1:Y:S02]  /*4160*/  LDC R22, c[0x0][0x374] ;  /* 0x0000dd00ff167b82 */ /* 0x014e640000000800 */
.L_x_95:
[C---:B------:R-:W-:Y:S02]  /*4170*/  LEA R0, R30.reuse, UR7, 0x3 ;  /* 0x000000071e007c11 */ /* 0x040fe4000f8e18ff */
[----:B------:R-:W-:Y:S02]  /*4180*/  SHF.L.U32 R3, R29, 0x1f, RZ ;  /* 0x0000001f1d037819 */ /* 0x000fe400000006ff */
[----:B------:R-:W-:Y:S02]  /*4190*/  LEA R24, R30, UR7, 0x4 ;  /* 0x000000071e187c11 */ /* 0x000fe4000f8e20ff */
[----:B--2---:R-:W2:Y:S02]  /*41a0*/  SYNCS.PHASECHK.TRANS64.TRYWAIT P0, [R0+URZ+0x80], R3 ;  /* 0x00008003000075a7 */ /* 0x004ea400080011ff */
[----:B--2---:R-:W-:Y:S05]  /*41b0*/  @!P0 BRA `(.L_x_85) ;  /* 0x0000005c008c8947 */ /* 0x004fea0003800000 */
.L_x_170:
[----:B------:R-:W-:Y:S01]  /*41c0*/  ISETP.GE.AND P0, PT, R40, 0x1, PT ;  /* 0x000000012800780c */ /* 0x000fe20003f06270 */
[----:B------:R-:W4:Y:S01]  /*41d0*/  LDS.128 R24, [R24+0x110] ;  /* 0x0001100018187984 */ /* 0x000f220000000c00 */
[----:B--2---:R-:W-:Y:S01]  /*41e0*/  VIADD R0, R0, 0x90 ;  /* 0x0000009000007836 */ /* 0x004fe20000000000 */
[----:B------:R-:W-:Y:S01]  /*41f0*/  @!PT LDS RZ, [RZ] ;  /* 0x00000000fffff984 */ /* 0x000fe20000000800 */
[----:B------:R-:W-:Y:S01]  /*4200*/  @!PT LDS RZ, [RZ] ;  /* 0x00000000fffff984 */ /* 0x000fe20000000800 */
[----:B------:R-:W-:Y:S01]  /*4210*/  @!PT LDS RZ, [RZ] ;  /* 0x00000000fffff984 */ /* 0x000fe20000000800 */
[----:B------:R-:W-:Y:S01]  /*4220*/  @!PT LDS RZ, [RZ] ;  /* 0x00000000fffff984 */ /* 0x000fe20000000800 */
[----:B------:R2:W-:Y:S06]  /*4230*/  MEMBAR.ALL.CTA ;  /* 0x0000000000007992 */ /* 0x0005ec0000008000 */
[----:B--2---:R-:W2:Y:S01]  /*4240*/  FENCE.VIEW.ASYNC.S ;  /* 0x00000000000073c6 */ /* 0x004ea20000000000 */
[----:B------:R-:W-:Y:S04]  /*4250*/  PRMT R0, RZ, 0x654, R0 ;  /* 0x00000654ff007816 */ /* 0x000fe80000000000 */
[----:B--2---:R2:W-:Y:S01]  /*4260*/  SYNCS.ARRIVE.TRANS64.RED.A1T0 RZ, [R0+URZ], RZ ;  /* 0x000000ff00ff79a7 */ /* 0x0045e200081004ff */
[----:B----4-:R-:W-:Y:S11]  /*4270*/  LOP3.LUT P3, RZ, R26, 0x1, RZ, 0xc0, !PT ;  /* 0x000000011aff7812 */ /* 0x010ff6000786c0ff */
[----:B------:R-:W-:Y:S02]  /*4280*/  @!UPT UIADD3 URZ, UPT, UPT, URZ, URZ, URZ ;  /* 0x000000fffffff290 */ /* 0x000fe4000fffe0ff */
[----:B------:R-:W-:Y:S02]  /*4290*/  @P3 MOV R13, R24 ;  /* 0x00000018000d3202 */ /* 0x000fe40000000f00 */
[----:B------:R-:W-:Y:S01]  /*42a0*/  @P3 LOP3.LUT R8, R25, 0xffff, RZ, 0xc0, !PT ;  /* 0x0000ffff19083812 */ /* 0x000fe200078ec0ff */
[----:B--2---:R-:W-:Y:S06]  /*42b0*/  @!P0 BRA `(.L_x_86) ;  /* 0x0000000000a48947 */ /* 0x004fec0003800000 */
[----:B-1----:R-:W-:Y:S01]  /*42c0*/  IMAD.HI.U32 R35, R22, R7, RZ ;  /* 0x0000000716237227 */ /* 0x002fe200078e00ff */
[----:B------:R-:W-:Y:S02]  /*42d0*/  ISETP.NE.AND P0, PT, R6, 0x1, PT ;  /* 0x000000010600780c */ /* 0x000fe40003f05270 */
[----:B------:R-:W-:Y:S01]  /*42e0*/  ISETP.NE.AND P2, PT, R40, 0x1, PT ;  /* 0x000000012800780c */ /* 0x000fe20003f45270 */
[----:B---3--:R-:W-:Y:S01]  /*42f0*/  IMAD.HI.U32 R34, R19, R16, RZ ;  /* 0x0000001013227227 */ /* 0x008fe200078e00ff */
[----:B------:R-:W-:Y:S02]  /*4300*/  SHF.R.U32.HI R35, RZ, R18, R35 ;  /* 0x00000012ff237219 */ /* 0x000fe40000011623 */
[----:B------:R-:W-:Y:S01]  /*4310*/  ISETP.NE.AND P4, PT, R2, 0x1, PT ;  /* 0x000000010200780c */ /* 0x000fe20003f85270 */
[----:B------:R-:W-:Y:S01]  /*4320*/  IMAD.HI.U32 R36, R13, R16, RZ ;  /* 0x000000100d247227 */ /* 0x000fe200078e00ff */
[----:B------:R-:W-:Y:S02]  /*4330*/  SHF.R.U32.HI R34, RZ, R17, R34 ;  /* 0x00000011ff227219 */ /* 0x000fe40000011622 */
[----:B------:R-:W-:Y:S01]  /*4340*/  SEL R3, R22, R35, !P0 ;  /* 0x0000002316037207 */ /* 0x000fe20004000000 */
[C---:B------:R-:W-:Y:S01]  /*4350*/  IMAD.HI.U32 R35, R8.reuse, R7, RZ ;  /* 0x0000000708237227 */ /* 0x040fe200078e00ff */
[----:B------:R-:W-:Y:S02]  /*4360*/  SEL R11, R19, R34, !P4 ;  /* 0x00000022130b7207 */ /* 0x000fe40006000000 */
[----:B------:R-:W-:Y:S01]  /*4370*/  SHF.R.U32.HI R36, RZ, R17, R36 ;  /* 0x00000011ff247219 */ /* 0x000fe20000011624 */
[----:B------:R-:W-:Y:S01]  /*4380*/  IMAD.HI.U32 R38, R3, R4, RZ ;  /* 0x0000000403267227 */ /* 0x000fe200078e00ff */
[----:B------:R-:W-:Y:S03]  /*4390*/  SHF.R.U32.HI R35, RZ, R18, R35 ;  /* 0x00000012ff237219 */ /* 0x000fe60000011623 */
[----:B------:R-:W-:Y:S01]  /*43a0*/  IMAD.HI.U32 R34, R11, R4, RZ ;  /* 0x000000040b227227 */ /* 0x000fe200078e00ff */
[----:B------:R-:W-:Y:S02]  /*43b0*/  @P2 SHF.R.U32.HI R3, RZ, R5, R38 ;  /* 0x00000005ff032219 */ /* 0x000fe40000011626 */
[----:B------:R-:W-:Y:S02]  /*43c0*/  SEL R9, R8, R35, !P0 ;  /* 0x0000002308097207 */ /* 0x000fe40004000000 */
[----:B------:R-:W-:Y:S01]  /*43d0*/  @P2 SHF.R.U32.HI R11, RZ, R5, R34 ;  /* 0x00000005ff0b2219 */ /* 0x000fe20000011622 */
[C---:B------:R-:W-:Y:S01]  /*43e0*/  IMAD R10, R40.reuse, R3, RZ ;  /* 0x00000003280a7224 */ /* 0x040fe200078e02ff */
[----:B------:R-:W-:Y:S01]  /*43f0*/  SEL R3, R13, R36, !P4 ;  /* 0x000000240d037207 */ /* 0x000fe20006000000 */
[C---:B------:R-:W-:Y:S03]  /*4400*/  IMAD.HI.U32 R14, R9.reuse, R4, RZ ;  /* 0x00000004090e7227 */ /* 0x040fe600078e00ff */
[----:B------:R-:W-:Y:S01]  /*4410*/  ISETP.GE.AND P0, PT, R9, R10, PT ;  /* 0x0000000a0900720c */ /* 0x000fe20003f06270 */
[C---:B------:R-:W-:Y:S01]  /*4420*/  IMAD R12, R40.reuse, R11, RZ ;  /* 0x0000000b280c7224 */ /* 0x040fe200078e02ff */
[-C--:B------:R-:W-:Y:S04]  /*4430*/  SHF.R.U32.HI R14, RZ, R5.reuse, R14 ;  /* 0x00000005ff0e7219 */ /* 0x080fe8000001160e */
[----:B------:R-:W-:Y:S02]  /*4440*/  ISETP.GE.OR P0, PT, R3, R12, P0 ;  /* 0x0000000c0300720c */ /* 0x000fe40000706670 */
[----:B------:R-:W-:Y:S05]  /*4450*/  SEL R15, R9, R14, !P2 ;  /* 0x0000000e090f7207 */ /* 0x000fea0005000000 */
[----:B------:R-:W-:Y:S04]  /*4460*/  IMAD.MOV R14, RZ, RZ, -R15 ;  /* 0x000000ffff0e7224 */ /* 0x000fe800078e0a0f */
[----:B------:R-:W-:Y:S02]  /*4470*/  IMAD R14, R40, R14, R9 ;  /* 0x0000000e280e7224 */ /* 0x000fe400078e0209 */
[C---:B------:R-:W-:Y:S05]  /*4480*/  @!P0 IMAD.HI.U32 R10, R3.reuse, R4, RZ ;  /* 0x00000004030a8227 */ /* 0x040fea00078e00ff */
[----:B------:R-:W-:Y:S04]  /*4490*/  @!P0 SHF.R.U32.HI R10, RZ, R5, R10 ;  /* 0x00000005ff0a8219 */ /* 0x000fe8000001160a */
[----:B------:R-:W-:Y:S01]  /*44a0*/  @!P0 SEL R0, R3, R10, !P2 ;  /* 0x0000000a03008207 */ /* 0x000fe20005000000 */
[----:B------:R-:W-:Y:S03]  /*44b0*/  IMAD.MOV R10, RZ, RZ, -R3 ;  /* 0x000000ffff0a7224 */ /* 0x000fe600078e0a03 */
[----:B------:R-:W-:Y:S01]  /*44c0*/  @!P0 IADD3 R15, PT, PT, R15, -R0, RZ ;  /* 0x800000000f0f8210 */ /* 0x000fe20007ffe0ff */
[----:B------:R-:W-:Y:S01]  /*44d0*/  @!P0 IMAD R0, R11, R14, R0 ;  /* 0x0000000e0b008224 */ /* 0x000fe200078e0200 */
[----:B------:R-:W-:Y:S01]  /*44e0*/  IADD3 R11, PT, PT, -R9, RZ, RZ ;  /* 0x000000ff090b7210 */ /* 0x000fe20007ffe1ff */
[----:B------:R-:W-:Y:S02]  /*44f0*/  IMAD R13, R2, R10, R13 ;  /* 0x0000000a020d7224 */ /* 0x000fe400078e020d */
[----:B------:R-:W-:Y:S02]  /*4500*/  @!P0 IMAD R9, R15, R40, R3 ;  /* 0x000000280f098224 */ /* 0x000fe400078e0203 */
[----:B------:R-:W-:Y:S02]  /*4510*/  @!P0 IMAD.MOV.U32 R3, RZ, RZ, R0 ;  /* 0x000000ffff038224 */ /* 0x000fe400078e0000 */
[----:B------:R-:W-:Y:S02]  /*4520*/  IMAD R8, R6, R11, R8 ;  /* 0x0000000b06087224 */ /* 0x000fe400078e0208 */
[----:B------:R-:W-:Y:S02]  /*4530*/  IMAD R13, R3, R2, R13 ;  /* 0x00000002030d7224 */ /* 0x000fe400078e020d */
[----:B------:R-:W-:Y:S02]  /*4540*/  IMAD R8, R9, R6, R8 ;  /* 0x0000000609087224 */ /* 0x000fe400078e0208 */
.L_x_86:
[----:B------:R-:W-:Y:S05]  /*4550*/  BRA.U UP1, `(.L_x_87) ;  /* 0x0000000101107547 */ /* 0x000fea000b800000 */
[----:B------:R-:W-:Y:S04]  /*4560*/  MOV R0, UR6 ;  /* 0x0000000600007c02 */ /* 0x000fe80008000f00 */
[----:B------:R-:W-:Y:S04]  /*4570*/  SHF.L.U32 R3, R0, 0x1f, RZ ;  /* 0x0000001f00037819 */ /* 0x000fe800000006ff */
[----:B------:R-:W2:Y:S02]  /*4580*/  SYNCS.PHASECHK.TRANS64.TRYWAIT P0, [UR7+0x78], R3 ;  /* 0x00007803ff0075a7 */ /* 0x000ea40008001107 */
[----:B--2---:R-:W-:Y:S05]  /*4590*/  @!P0 BRA `(.L_x_88) ;  /* 0x0000005800a88947 */ /* 0x004fea0003800000 */
.L_x_87:
[----:B------:R-:W-:Y:S02]  /*45a0*/  R2UR UR42, R20 ;  /* 0x00000000142a72ca */ /* 0x000fe400000e0000 */
[----:B------:R-:W-:Y:S02]  /*45b0*/  R2UR UR43, R21 ;  /* 0x00000000152b72ca */ /* 0x000fe400000e0000 */
[----:B------:R-:W-:Y:S02]  /*45c0*/  ISETP.NE.U32.AND P2, PT, RZ, UR4, PT ;  /* 0x00000004ff007c0c */ /* 0x000fe4000bf45070 */
[----:B------:R-:W-:Y:S02]  /*45d0*/  SHF.L.U32 R12, R31, 0x1f, RZ ;  /* 0x0000001f1f0c7819 */ /* 0x000fe400000006ff */
[----:B------:R-:W-:Y:S05]  /*45e0*/  ISETP.NE.AND.EX P2, PT, RZ, UR5, PT, P2 ;  /* 0x00000005ff007c0c */ /* 0x000fea000bf45320 */
[----:B------:R-:W-:Y:S02]  /*45f0*/  USHF.L.U32 UR42, UR42, 0x8, URZ ;  /* 0x000000082a2a7899 */ /* 0x000fe400080006ff */
[----:B------:R-:W-:Y:S01]  /*4600*/  USHF.L.U32 UR43, UR43, 0x6, URZ ;  /* 0x000000062b2b7899 */ /* 0x000fe200080006ff */
[----:B------:R-:W-:Y:S11]  /*4610*/  BRA.U !UP4, `(.L_x_89) ;  /* 0x000000010c347547 */ /* 0x000ff6000b800000 */
[----:B------:R-:W-:Y:S01]  /*4620*/  UPLOP3.LUT UP0, UPT, UPT, UPT, UP3, 0x80, 0x8 ;  /* 0x000000000008789c */ /* 0x000fe20003f0f030 */
[----:B--2---:R-:W-:Y:S02]  /*4630*/  HFMA2 R0, -RZ, RZ, 0, 5.9604644775390625e-08 ;  /* 0x00000001ff007431 */ /* 0x004fe400000001ff */
[----:B------:R-:W-:Y:S03]  /*4640*/  IMAD.MOV.U32 R91, RZ, RZ, 0x1 ;  /* 0x00000001ff5b7424 */ /* 0x000fe600078e00ff */
[----:B------:R-:W-:Y:S05]  /*4650*/  PLOP3.LUT P0, PT, PT, PT, UP0, 0x80, 0x8 ;  /* 0x000000000008781c */ /* 0x000fea0003f0f008 */
[----:B------:R-:W2:Y:S01]  /*4660*/  @UP0 LDCU.64 UR10, c[0x0][0x888] ;  /* 0x00011100ff0a07ac */ /* 0x000ea20008000a00 */
[----:B------:R-:W-:Y:S07]  /*4670*/  @UP0 UIMAD UR8, UR36, UR4, URZ ;  /* 0x00000004240802a4 */ /* 0x000fee000f8e02ff */
[----:B------:R-:W-:Y:S01]  /*4680*/  @!P0 PRMT R91, R0, 0x7610, R91 ;  /* 0x00007610005b8816 */ /* 0x000fe2000000005b */
[----:B--2---:R-:W-:Y:S03]  /*4690*/  @UP0 UIMAD.WIDE UR10, UR8, 0x4, UR10 ;  /* 0x00000004080a08a5 */ /* 0x004fe6000f8e020a */
[----:B------:R-:W2:Y:S03]  /*46a0*/  @!UP0 LDCU UR8, c[0x0][0x880] ;  /* 0x00011000ff0887ac */ /* 0x000ea60008000800 */
[----:B------:R-:W-:Y:S01]  /*46b0*/  IMAD.U32 R10, RZ, RZ, UR10 ;  /* 0x0000000aff0a7e24 */ /* 0x000fe2000f8e00ff */
[----:B------:R-:W-:Y:S05]  /*46c0*/  MOV R11, UR11 ;  /* 0x0000000b000b7c02 */ /* 0x000fea0008000f00 */
[----:B-----5:R4:W5:Y:S02]  /*46d0*/  @P0 LDG.E R50, desc[UR46][R10.64] ;  /* 0x0000002e0a320981 */ /* 0x020964000c1e1900 */
[----:B--2-4-:R-:W-:Y:S07]  /*46e0*/  @!P0 IMAD.U32 R50, RZ, RZ, UR8 ;  /* 0x00000008ff328e24 */ /* 0x014fee000f8e00ff */
.L_x_89:
[----:B-----5:R-:W-:Y:S01]  /*46f0*/  @!P2 ISETP.EQ.AND P0, PT, R50, RZ, PT ;  /* 0x000000ff3200a20c */ /* 0x020fe20003f02270 */
[----:B------:R-:W-:Y:S01]  /*4700*/  @!UPT UIADD3 URZ, UPT, UPT, URZ, URZ, URZ ;  /* 0x000000fffffff290 */ /* 0x000fe2000fffe0ff */
[----:B------:R-:W-:Y:S11]  /*4710*/  @!P2 BRA `(.L_x_90) ;  /* 0x000000000014a947 */ /* 0x000ff60003800000 */
[----:B------:R-:W-:Y:S02]  /*4720*/  LOP3.LUT P2, RZ, R91, 0xff, RZ, 0xc0, !PT ;  /* 0x000000ff5bff7812 */ /* 0x000fe4000784c0ff */
[----:B------:R-:W-:Y:S04]  /*4730*/  PLOP3.LUT P0, PT, PT, PT, UP0, 0x80, 0x8 ;  /* 0x000000000008781c */ /* 0x000fe80003f0f008 */
[----:B------:R-:W-:Y:S07]  /*4740*/  PLOP3.LUT P0, PT, P0, PT, PT, 0x8, 0x80 ;  /* 0x000000000080781c */ /* 0x000fee000070e170 */
[----:B------:R-:W-:Y:S11]  /*4750*/  @P2 ISETP.EQ.AND P0, PT, R50, RZ, PT ;  /* 0x000000ff3200220c */ /* 0x000ff60003f02270 */
[----:B------:R-:W-:Y:S02]  /*4760*/  @!UPT UIADD3 URZ, UPT, UPT, URZ, URZ, URZ ;  /* 0x000000fffffff290 */ /* 0x000fe4000fffe0ff */
.L_x_90:
[----:B------:R-:W4:Y:S01]  /*4770*/  SYNCS.PHASECHK.TRANS64.TRYWAIT P2, [UR7+0x50], R12 ;  /* 0x0000500cff0075a7 */ /* 0x000f220008041107 */
[----:B------:R-:W-:Y:S04]  /*4780*/  ELECT P4, URZ, PT ;  /* 0x0000000000ff782f */ /* 0x000fe80003880000 */
[----:B------:R-:W-:Y:S11]  /*4790*/  PLOP3.LUT P4, PT, P0, P4, PT, 0xf2, 0x2f ;  /* 0x00000000002f781c */ /* 0x000ff60000789e72 */
[----:B------:R-:W-:Y:S02]  /*47a0*/  @!UPT UIADD3 URZ, UPT, UPT, URZ, URZ, URZ ;  /* 0x000000fffffff290 */ /* 0x000fe4000fffe0ff */
[----:B-1----:R-:W-:Y:S05]  /*47b0*/  @!P4 IADD3 R9, P0, PT, R32, 0x580, RZ ;  /* 0x000005802009c810 */ /* 0x002fea0007f1e0ff */
[----:B--2---:R-:W-:Y:S01]  /*47c0*/  @!P4 IMAD.X R0, RZ, RZ, R33, P0 ;  /* 0x000000ffff00c224 */ /* 0x004fe200000e0621 */
[----:B----4-:R-:W-:Y:S07]  /*47d0*/  @!P2 BRA `(.L_x_91) ;  /* 0x000000580030a947 */ /* 0x010fee0003800000 */
.L_x_173:
[----:B------:R-:W-:Y:S01]  /*47e0*/  @!P4 R2UR UR9, R9 ;  /* 0x000000000909c2ca */ /* 0x000fe200000e0000 */
[----:B------:R-:W-:Y:S01]  /*47f0*/  VOTEU.ALL UP1, P4 ;  /* 0x0000000000ff7886 */ /* 0x000fe20002020000 */
[----:B------:R-:W-:Y:S01]  /*4800*/  @!P4 R2UR UR8, R0 ;  /* 0x000000000008c2ca */ /* 0x000fe200000e0000 */
[----:B------:R-:W-:Y:S01]  /*4810*/  VOTEU.ALL UP2, P4 ;  /* 0x0000000000ff7886 */ /* 0x000fe20002040000 */
[----:B------:R-:W-:Y:S01]  /*4820*/  UMOV UR16, 0x0 ;  /* 0x0000000000107882 */ /* 0x000fe20000000000 */
[----:B------:R-:W-:Y:S01]  /*4830*/  UMOV UR17, 0x10000000 ;  /* 0x1000000000117882 */ /* 0x000fe20000000000 */
[----:B------:R-:W-:Y:S01]  /*4840*/  @!UP1 UIADD3 UR40, UPT, UPT, UR7, 0x200, URZ ;  /* 0x0000020007289890 */ /* 0x000fe2000fffe0ff */
[----:B------:R-:W-:Y:S01]  /*4850*/  @!P4 IMAD.MOV.U32 R0, RZ, RZ, 0x1000 ;  /* 0x00001000ff00c424 */ /* 0x000fe200078e00ff */
[----:B------:R-:W-:Y:S01]  /*4860*/  UMOV UR44, UR36 ;  /* 0x00000024002c7c82 */ /* 0x000fe20008000000 */
[----:B------:R-:W-:Y:S01]  /*4870*/  @!UP1 UIADD3 UR10, UPT, UPT, UR42, 0x80, URZ ;  /* 0x000000802a0a9890 */ /* 0x000fe2000fffe0ff */
[----:B------:R-:W-:Y:S01]  /*4880*/  @!P4 IADD3 R9, P0, PT, R32, 0x580, RZ ;  /* 0x000005802009c810 */ /* 0x000fe20007f1e0ff */
[----:B------:R-:W-:Y:S01]  /*4890*/  UMOV UR11, UR43 ;  /* 0x0000002b000b7c82 */ /* 0x000fe20008000000 */
[----:B------:R-:W-:Y:S01]  /*48a0*/  UMOV UR12, UR36 ;  /* 0x00000024000c7c82 */ /* 0x000fe20008000000 */
[----:B------:R-:W-:Y:S01]  /*48b0*/  IMAD.U32 R10, RZ, RZ, UR9 ;  /* 0x00000009ff0a7e24 */ /* 0x000fe2000f8e00ff */
[----:B------:R-:W-:Y:S01]  /*48c0*/  UMOV UR9, UR41 ;  /* 0x0000002900097c82 */ /* 0x000fe20008000000 */
[----:B------:R-:W-:Y:S01]  /*48d0*/  IMAD.U32 R11, RZ, RZ, UR8 ;  /* 0x00000008ff0b7e24 */ /* 0x000fe2000f8e00ff */
[----:B------:R-:W-:Y:S02]  /*48e0*/  @!UP1 UIADD3 UR8, UPT, UPT, UR7, 0xa00, URZ ;  /* 0x00000a0007089890 */ /* 0x000fe4000fffe0ff */
[----:B------:R-:W-:Y:S01]  /*48f0*/  @!P4 R2UR UR18, R10 ;  /* 0x000000000a12c2ca */ /* 0x000fe200000e0000 */
[----:B------:R-:W-:Y:S01]  /*4900*/  VOTEU.ALL UP1, P4 ;  /* 0x0000000000ff7886 */ /* 0x000fe20002020000 */
[----:B------:R-:W-:Y:S01]  /*4910*/  @!P4 R2UR UR19, R11 ;  /* 0x000000000b13c2ca */ /* 0x000fe200000e0000 */
[----:B------:R-:W-:Y:S11]  /*4920*/  UPRMT UR14, UR37, 0x654, UR41 ;  /* 0x00000654250e7896 */ /* 0x000ff60008000029 */
[----:B------:R-:W-:Y:S01]  /*4930*/  @!UPT UIADD3 URZ, UPT, UPT, URZ, URZ, URZ ;  /* 0x000000fffffff290 */ /* 0x000fe2000fffe0ff */
[----:B------:R2:W-:Y:S01]  /*4940*/  @!UP2 UTMALDG.3D [UR40], [UR18], desc[UR16] ;  /* 0x000010281200a5b4 */ /* 0x0005e20008011000 */
[----:B------:R2:W-:Y:S01]  /*4950*/  @!UP1 UTMALDG.3D [UR8], [UR18], desc[UR16] ;  /* 0x00001008120095b4 */ /* 0x0005e20008011000 */
[----:B------:R4:W-:Y:S01]  /*4960*/  @!P4 SYNCS.ARRIVE.TRANS64.RED.A0TR RZ, [UR7+0x30], R0 ;  /* 0x00003000ffffc9a7 */ /* 0x0009e20008300407 */
[----:B------:R-:W-:Y:S01]  /*4970*/  SYNCS.ARRIVE.TRANS64.RED.A1T0 RZ, [UR14], RZ ;  /* 0x000000ffffff79a7 */ /* 0x000fe2000810040e */
[----:B----4-:R-:W-:Y:S01]  /*4980*/  @!P4 IMAD.X R0, RZ, RZ, R33, P0 ;  /* 0x000000ffff00c224 */ /* 0x010fe200000e0621 */
[----:B------:R-:W4:Y:S02]  /*4990*/  SYNCS.PHASECHK.TRANS64.TRYWAIT P2, [UR7+0x58], R12 ;  /* 0x0000580cff0075a7 */ /* 0x000f240008041107 */
[----:B--2-4-:R-:W-:Y:S05]  /*49a0*/  @!P2 BRA `(.L_x_92) ;  /* 0x0000005400d4a947 */ /* 0x014fea0003800000 */
.L_x_175:
        /* <DEDUP_REMOVED lines=8> */
[----:B------:R-:W-:Y:S01]  /*4a30*/  @!UP1 UIADD3 UR32, UPT, UPT, UR7, 0x1200, URZ ;  /* 0x0000120007209890 */ /* 0x000fe2000fffe0ff */
[----:B------:R-:W-:Y:S01]  /*4a40*/  @!P4 IADD3 R21, P0, PT, R32, 0x580, RZ ;  /* 0x000005802015c810 */ /* 0x000fe20007f1e0ff */
[----:B------:R-:W-:Y:S01]  /*4a50*/  UMOV UR35, UR43 ;  /* 0x0000002b00237c82 */ /* 0x000fe20008000000 */
[----:B------:R-:W-:Y:S02]  /*4a60*/  @!UP1 UIADD3 UR10, UPT, UPT, UR42, 0xa0, URZ ;  /* 0x000000a02a0a9890 */ /* 0x000fe4000fffe0ff */
[----:B------:R-:W-:Y:S01]  /*4a70*/  IMAD.U32 R10, RZ, RZ, UR9 ;  /* 0x00000009ff0a7e24 */ /* 0x000fe2000f8e00ff */
[----:B------:R-:W-:Y:S01]  /*4a80*/  UMOV UR9, UR33 ;  /* 0x0000002100097c82 */ /* 0x000fe20008000000 */
[----:B------:R-:W-:Y:S01]  /*4a90*/  IMAD.U32 R11, RZ, RZ, UR8 ;  /* 0x00000008ff0b7e24 */ /* 0x000fe2000f8e00ff */
[----:B------:R-:W-:Y:S01]  /*4aa0*/  @!UP1 UIADD3 UR8, UPT, UPT, UR7, 0x1a00, URZ ;  /* 0x00001a0007089890 */ /* 0x000fe2000fffe0ff */
[----:B------:R-:W-:Y:S01]  /*4ab0*/  @!P4 IMAD.X R20, RZ, RZ, R33, P0 ;  /* 0x000000ffff14c224 */ /* 0x000fe200000e0621 */
[----:B------:R-:W-:Y:S01]  /*4ac0*/  @!P4 R2UR UR18, R10 ;  /* 0x000000000a12c2ca */ /* 0x000fe200000e0000 */
[----:B------:R-:W-:Y:S01]  /*4ad0*/  VOTEU.ALL UP1, P4 ;  /* 0x0000000000ff7886 */ /* 0x000fe20002020000 */
[----:B------:R-:W-:Y:S01]  /*4ae0*/  @!P4 R2UR UR19, R11 ;  /* 0x000000000b13c2ca */ /* 0x000fe200000e0000 */
[----:B------:R-:W-:Y:S01]  /*4af0*/  UMOV UR11, UR43 ;  /* 0x0000002b000b7c82 */ /* 0x000fe20008000000 */
[----:B------:R-:W-:Y:S01]  /*4b00*/  UMOV UR12, UR36 ;  /* 0x00000024000c7c82 */ /* 0x000fe20008000000 */
[----:B------:R-:W-:Y:S10]  /*4b10*/  UPRMT UR14, UR37, 0x654, UR33 ;  /* 0x00000654250e7896 */ /* 0x000ff40008000021 */
[----:B------:R2:W-:Y:S01]  /*4b20*/  @!UP2 UTMALDG.3D [UR32], [UR18], desc[UR16] ;  /* 0x000010201200a5b4 */ /* 0x0005e20008011000 */
[----:B------:R2:W-:Y:S01]  /*4b30*/  @!UP1 UTMALDG.3D [UR8], [UR18], desc[UR16] ;  /* 0x00001008120095b4 */ /* 0x0005e20008011000 */
[----:B------:R2:W-:Y:S01]  /*4b40*/  @!P4 SYNCS.ARRIVE.TRANS64.RED.A0TR RZ, [UR7+0x38], R0 ;  /* 0x00003800ffffc9a7 */ /* 0x0005e20008300407 */
[----:B------:R-:W-:Y:S01]  /*4b50*/  SYNCS.ARRIVE.TRANS64.RED.A1T0 RZ, [UR14], RZ ;  /* 0x000000ffffff79a7 */ /* 0x000fe2000810040e */
[----:B------:R-:W4:Y:S02]  /*4b60*/  SYNCS.PHASECHK.TRANS64.TRYWAIT P2, [UR7+0x60], R12 ;  /* 0x0000600cff0075a7 */ /* 0x000f240008041107 */
[----:B--2-4-:R-:W-:Y:S05]  /*4b70*/  @!P2 BRA `(.L_x_93) ;  /* 0x000000540078a947 */ /* 0x014fea0003800000 */
.L_x_177:
[----:B------:R-:W2:Y:S01]  /*4b80*/  LDC.64 R14, c[0x0][0xb10] ;  /* 0x0002c400ff0e7b82 */ /* 0x000ea20000000a00 */
[----:B------:R-:W-:Y:S01]  /*4b90*/  @!P4 R2UR UR9, R21 ;  /* 0x000000001509c2ca */ /* 0x000fe200000e0000 */
[----:B------:R-:W-:Y:S01]  /*4ba0*/  VOTEU.ALL UP1, P4 ;  /* 0x0000000000ff7886 */ /* 0x000fe20002020000 */
[----:B------:R-:W-:Y:S01]  /*4bb0*/  @!P4 R2UR UR8, R20 ;  /* 0x000000001408c2ca */ /* 0x000fe200000e0000 */
[----:B------:R-:W-:Y:S01]  /*4bc0*/  VOTEU.ALL UP2, P4 ;  /* 0x0000000000ff7886 */ /* 0x000fe20002040000 */
[----:B------:R-:W-:Y:S03]  /*4bd0*/  UMOV UR16, 0x0 ;  /* 0x0000000000107882 */ /* 0x000fe60000000000 */
[----:B------:R-:W4:Y:S01]  /*4be0*/  LDC.64 R10, c[0x0][0xb18] ;  /* 0x0002c600ff0a7b82 */ /* 0x000f220000000a00 */
[----:B------:R-:W-:Y:S01]  /*4bf0*/  @!UP1 UIADD3 UR26, UPT, UPT, UR42, 0x40, URZ ;  /* 0x000000402a1a9890 */ /* 0x000fe2000fffe0ff */
[----:B------:R-:W-:Y:S01]  /*4c00*/  @P3 SHF.R.U32.HI R28, RZ, 0x10, R25 ;  /* 0x00000010ff1c3819 */ /* 0x000fe20000011619 */
[----:B------:R-:W-:Y:S01]  /*4c10*/  @!UP1 UIADD3 UR24, UPT, UPT, UR7, 0x2200, URZ ;  /* 0x0000220007189890 */ /* 0x000fe2000fffe0ff */
[----:B------:R-:W-:Y:S01]  /*4c20*/  VIADD R30, R30, 0x1 ;  /* 0x000000011e1e7836 */ /* 0x000fe20000000000 */
[----:B------:R-:W-:Y:S03]  /*4c30*/  UMOV UR17, 0x10000000 ;  /* 0x1000000000117882 */ /* 0x000fe60000000000 */
[----:B------:R-:W5:Y:S01]  /*4c40*/  @!P1 LDC R0, c[0x0][0xb20] ;  /* 0x0002c800ff009b82 */ /* 0x000f620000000800 */
[----:B------:R-:W-:Y:S01]  /*4c50*/  UMOV UR27, UR43 ;  /* 0x0000002b001b7c82 */ /* 0x000fe20008000000 */
[----:B------:R-:W-:Y:S01]  /*4c60*/  IMAD.U32 R20, RZ, RZ, UR9 ;  /* 0x00000009ff147e24 */ /* 0x000fe2000f8e00ff */
[----:B------:R-:W-:Y:S05]  /*4c70*/  UMOV UR28, UR36 ;  /* 0x00000024001c7c82 */ /* 0x000fea0008000000 */
[----:B-1----:R-:W1:Y:S01]  /*4c80*/  @!P1 LDC R3, c[0x0][0xb0c] ;  /* 0x0002c300ff039b82 */ /* 0x002e620000000800 */
[----:B------:R-:W-:Y:S01]  /*4c90*/  IMAD.U32 R21, RZ, RZ, UR8 ;  /* 0x00000008ff157e24 */ /* 0x000fe2000f8e00ff */
[----:B------:R-:W-:Y:S01]  /*4ca0*/  @!UP1 UIADD3 UR10, UPT, UPT, UR42, 0xc0, URZ ;  /* 0x000000c02a0a9890 */ /* 0x000fe2000fffe0ff */
[----:B------:R-:W-:Y:S01]  /*4cb0*/  @!P4 R2UR UR18, R20 ;  /* 0x000000001412c2ca */ /* 0x000fe200000e0000 */
[----:B------:R-:W-:Y:S01]  /*4cc0*/  @!UP1 UIADD3 UR8, UPT, UPT, UR7, 0x2a00, URZ ;  /* 0x00002a0007089890 */ /* 0x000fe2000fffe0ff */
[----:B------:R-:W-:Y:S01]  /*4cd0*/  @!P4 IMAD.MOV.U32 R20, RZ, RZ, 0x1000 ;  /* 0x00001000ff14c424 */ /* 0x000fe200078e00ff */
[----:B------:R-:W-:Y:S01]  /*4ce0*/  @!P4 R2UR UR19, R21 ;  /* 0x000000001513c2ca */ /* 0x000fe200000e0000 */
[----:B------:R-:W-:Y:S01]  /*4cf0*/  VOTEU.ALL UP1, P4 ;  /* 0x0000000000ff7886 */ /* 0x000fe20002020000 */
[----:B------:R-:W-:Y:S01]  /*4d00*/  UMOV UR9, UR25 ;  /* 0x0000001900097c82 */ /* 0x000fe20008000000 */
[----:B------:R-:W-:Y:S01]  /*4d10*/  UMOV UR11, UR43 ;  /* 0x0000002b000b7c82 */ /* 0x000fe20008000000 */
[----:B------:R-:W-:Y:S01]  /*4d20*/  UMOV UR12, UR36 ;  /* 0x00000024000c7c82 */ /* 0x000fe20008000000 */
[----:B------:R-:W-:Y:S08]  /*4d30*/  UPRMT UR14, UR37, 0x654, UR25 ;  /* 0x00000654250e7896 */ /* 0x000ff00008000019 */
[----:B------:R1:W-:Y:S02]  /*4d40*/  @!UP2 UTMALDG.3D [UR24], [UR18], desc[UR16] ;  /* 0x000010181200a5b4 */ /* 0x0003e40008011000 */
[----:B-1----:R-:W-:Y:S01]  /*4d50*/  @!P1 ISETP.NE.AND P2, PT, R3, 0x1, PT ;  /* 0x000000010300980c */ /* 0x002fe20003f45270 */
[C---:B--2---:R-:W-:Y:S01]  /*4d60*/  @!P1 IMAD.HI.U32 R14, R13.reuse, R14, RZ ;  /* 0x0000000e0d0e9227 */ /* 0x044fe200078e00ff */
[----:B----4-:R-:W-:Y:S01]  /*4d70*/  @!P1 ISETP.NE.AND P0, PT, R10, 0x1, PT ;  /* 0x000000010a00980c */ /* 0x010fe20003f05270 */
[----:B------:R1:W-:Y:S01]  /*4d80*/  @!UP1 UTMALDG.3D [UR8], [UR18], desc[UR16] ;  /* 0x00001008120095b4 */ /* 0x0003e20008011000 */
[----:B------:R1:W-:Y:S01]  /*4d90*/  @!P4 SYNCS.ARRIVE.TRANS64.RED.A0TR RZ, [UR7+0x40], R20 ;  /* 0x00004014ffffc9a7 */ /* 0x0003e20008300407 */
[C---:B------:R-:W-:Y:S01]  /*4da0*/  @!P1 IMAD.HI.U32 R11, R8.reuse, R11, RZ ;  /* 0x0000000b080b9227 */ /* 0x040fe200078e00ff */
[----:B------:R-:W-:Y:S04]  /*4db0*/  @!P1 SHF.R.U32.HI R14, RZ, R15, R14 ;  /* 0x0000000fff0e9219 */ /* 0x000fe8000001160e */
[----:B-----5:R-:W-:Y:S02]  /*4dc0*/  @!P1 SHF.R.U32.HI R9, RZ, R0, R11 ;  /* 0x00000000ff099219 */ /* 0x020fe4000001160b */
[----:B------:R-:W-:Y:S02]  /*4dd0*/  @!P1 SEL R14, R13, R14, !P2 ;  /* 0x0000000e0d0e9207 */ /* 0x000fe40005000000 */
[----:B------:R-:W-:Y:S05]  /*4de0*/  @!P1 SEL R9, R8, R9, !P0 ;  /* 0x0000000908099207 */ /* 0x000fea0004000000 */
[----:B------:R-:W-:Y:S01]  /*4df0*/  @!P1 IMAD.IADD R0, R9, 0x1, -R14 ;  /* 0x0000000109009824 */ /* 0x000fe200078e0a0e */
[----:B------:R-:W-:Y:S01]  /*4e00*/  SYNCS.ARRIVE.TRANS64.RED.A1T0 RZ, [UR14], RZ ;  /* 0x000000ffffff79a7 */ /* 0x000fe2000810040e */
[----:B------:R-:W-:Y:S02]  /*4e10*/  @!P1 IMAD.IADD R9, R14, 0x1, -R9 ;  /* 0x000000010e099824 */ /* 0x000fe400078e0a09 */
[----:B------:R-:W-:Y:S02]  /*4e20*/  @!P1 IMAD R13, R0, R3, R13 ;  /* 0x00000003000d9224 */ /* 0x000fe400078e020d */
[----:B------:R-:W-:Y:S01]  /*4e30*/  @!P1 IMAD R8, R9, R10, R8 ;  /* 0x0000000a09089224 */ /* 0x000fe200078e0208 */
[----:B------:R-:W2:Y:S02]  /*4e40*/  SYNCS.PHASECHK.TRANS64.TRYWAIT P5, [UR7+0x68], R12 ;  /* 0x0000680cff0075a7 */ /* 0x000ea400080a1107 */
[----:B-12---:R-:W-:Y:S05]  /*4e50*/  @!P5 BRA `(.L_x_94) ;  /* 0x0000005000d8d947 */ /* 0x006fea0003800000 */
.L_x_179:
[----:B-1----:R-:W-:Y:S01]  /*4e60*/  @!P4 IADD3 R3, P0, PT, R32, 0x580, RZ ;  /* 0x000005802003c810 */ /* 0x002fe20007f1e0ff */
[----:B------:R-:W-:Y:S01]  /*4e70*/  VOTEU.ALL UP1, P4 ;  /* 0x0000000000ff7886 */ /* 0x000fe20002020000 */
[----:B------:R-:W-:Y:S01]  /*4e80*/  VOTEU.ALL UP2, P4 ;  /* 0x0000000000ff7886 */ /* 0x000fe20002040000 */
[----:B------:R-:W-:Y:S01]  /*4e90*/  UMOV UR14, 0x0 ;  /* 0x00000000000e7882 */ /* 0x000fe20000000000 */
[----:B------:R-:W-:Y:S01]  /*4ea0*/  @!P4 R2UR UR9, R3 ;  /* 0x000000000309c2ca */ /* 0x000fe200000e0000 */
[----:B------:R-:W-:Y:S01]  /*4eb0*/  @!P4 IMAD.X R0, RZ, RZ, R33, P0 ;  /* 0x000000ffff00c224 */ /* 0x000fe200000e0621 */
[----:B------:R-:W-:Y:S01]  /*4ec0*/  @!UP1 UIADD3 UR17, UPT, UPT, UR7, 0x48, URZ ;  /* 0x0000004807119890 */ /* 0x000fe2000fffe0ff */
[----:B------:R-:W-:Y:S01]  /*4ed0*/  ISETP.NE.AND P0, PT, R30, 0x2, PT ;  /* 0x000000021e00780c */ /* 0x000fe20003f05270 */
[----:B------:R-:W-:Y:S01]  /*4ee0*/  @!UP1 UIADD3 UR18, UPT, UPT, UR42, 0x60, URZ ;  /* 0x000000602a129890 */ /* 0x000fe2000fffe0ff */
[----:B------:R-:W-:Y:S01]  /*4ef0*/  LOP3.LUT R31, R31, 0x1, RZ, 0x3c, !PT ;  /* 0x000000011f1f7812 */ /* 0x000fe200078e3cff */
[----:B------:R-:W-:Y:S01]  /*4f00*/  @!UP1 UIADD3 UR16, UPT, UPT, UR7, 0x3200, URZ ;  /* 0x0000320007109890 */ /* 0x000fe2000fffe0ff */
[----:B------:R-:W-:Y:S01]  /*4f10*/  @!P4 R2UR UR8, R0 ;  /* 0x000000000008c2ca */ /* 0x000fe200000e0000 */
[----:B------:R-:W-:Y:S01]  /*4f20*/  UMOV UR15, 0x10000000 ;  /* 0x10000000000f7882 */ /* 0x000fe20000000000 */
[----:B------:R-:W-:Y:S01]  /*4f30*/  UMOV UR19, UR43 ;  /* 0x0000002b00137c82 */ /* 0x000fe20008000000 */
[----:B------:R-:W-:Y:S01]  /*4f40*/  UMOV UR20, UR36 ;  /* 0x0000002400147c82 */ /* 0x000fe20008000000 */
[----:B------:R-:W-:Y:S01]  /*4f50*/  @!UP1 UIADD3 UR10, UPT, UPT, UR42, 0xe0, URZ ;  /* 0x000000e02a0a9890 */ /* 0x000fe2000fffe0ff */
[----:B------:R-:W-:Y:S01]  /*4f60*/  SEL R0, RZ, 0x1, P0 ;  /* 0x00000001ff007807 */ /* 0x000fe20000000000 */
[----:B------:R-:W-:Y:S01]  /*4f70*/  IMAD.U32 R10, RZ, RZ, UR9 ;  /* 0x00000009ff0a7e24 */ /* 0x000fe2000f8e00ff */
[----:B------:R-:W-:Y:S01]  /*4f80*/  UMOV UR11, UR43 ;  /* 0x0000002b000b7c82 */ /* 0x000fe20008000000 */
[----:B------:R-:W-:Y:S01]  /*4f90*/  UMOV UR12, UR36 ;  /* 0x00000024000c7c82 */ /* 0x000fe20008000000 */
[----:B------:R-:W-:Y:S01]  /*4fa0*/  UMOV UR9, UR17 ;  /* 0x0000001100097c82 */ /* 0x000fe20008000000 */
[----:B------:R-:W-:Y:S01]  /*4fb0*/  @P3 R2UR UR36, R28 ;  /* 0x000000001c2432ca */ /* 0x000fe200000e0000 */
[----:B------:R-:W-:Y:S01]  /*4fc0*/  IMAD.IADD R20, R8, 0x1, R83 ;  /* 0x0000000108147824 */ /* 0x000fe200078e0253 */
[----:B------:R-:W-:Y:S01]  /*4fd0*/  @!P4 R2UR UR22, R10 ;  /* 0x000000000a16c2ca */ /* 0x000fe200000e0000 */
[----:B------:R-:W-:Y:S01]  /*4fe0*/  IMAD.U32 R11, RZ, RZ, UR8 ;  /* 0x00000008ff0b7e24 */ /* 0x000fe2000f8e00ff */
[----:B------:R-:W-:Y:S01]  /*4ff0*/  @!UP1 UIADD3 UR8, UPT, UPT, UR7, 0x3a00, URZ ;  /* 0x00003a0007089890 */ /* 0x000fe2000fffe0ff */
[----:B------:R-:W-:Y:S01]  /*5000*/  LOP3.LUT R29, R29, R0, RZ, 0x3c, !PT ;  /* 0x000000001d1d7212 */ /* 0x000fe200078e3cff */
[----:B------:R-:W-:Y:S01]  /*5010*/  VOTEU.ALL UP1, P4 ;  /* 0x0000000000ff7886 */ /* 0x000fe20002020000 */
[----:B------:R-:W-:Y:S01]  /*5020*/  IMAD.IADD R21, R13, 0x1, R90 ;  /* 0x000000010d157824 */ /* 0x000fe200078e025a */
[----:B------:R-:W-:Y:S02]  /*5030*/  @!P4 R2UR UR23, R11 ;  /* 0x000000000b17c2ca */ /* 0x000fe400000e0000 */
[----:B------:R-:W-:Y:S11]  /*5040*/  SEL R30, R30, RZ, P0 ;  /* 0x000000ff1e1e7207 */ /* 0x000ff60000000000 */
[----:B------:R2:W-:Y:S01]  /*5050*/  @!UP2 UTMALDG.3D [UR16], [UR22], desc[UR14] ;  /* 0x00000e101600a5b4 */ /* 0x0005e20008011000 */
[----:B------:R2:W-:Y:S01]  /*5060*/  @!UP1 UTMALDG.3D [UR8], [UR22], desc[UR14] ;  /* 0x00000e08160095b4 */ /* 0x0005e20008011000 */
[----:B------:R2:W-:Y:S01]  /*5070*/  @!P4 SYNCS.ARRIVE.TRANS64.RED.A0TR RZ, [UR7+0x48], R23 ;  /* 0x00004817ffffc9a7 */ /* 0x0005e20008300407 */
[----:B------:R-:W-:Y:S01]  /*5080*/  UPLOP3.LUT UP1, UPT, UPT, UPT, UPT, 0x80, 0x8 ;  /* 0x000000000008789c */ /* 0x000fe20003f2f070 */
[----:B------:R-:W-:Y:S01]  /*5090*/  SYNCS.ARRIVE.TRANS64.RED.A1T0 RZ, [UR13], RZ ;  /* 0x000000ffffff79a7 */ /* 0x000fe2000810040d */
[----:B------:R-:W-:Y:S09]  /*50a0*/  @P3 BRA `(.L_x_95) ;  /* 0xfffffff000303947 */ /* 0x000ff2000383ffff */
[----:B------:R-:W-:-:S04]  /*50b0*/  SHF.L.U32 R3, R31, 0x1f, RZ ;  /* 0x0000001f1f037819 */ /* 0x000fc800000006ff */
[----:B------:R-:W1:Y:S02]  /*50c0*/  SYNCS.PHASECHK.TRANS64.TRYWAIT P0, [UR7+0x50], R3 ;  /* 0x00005003ff0075a7 */ /* 0x000e640008001107 */
[----:B-1----:R-:W-:Y:S05]  /*50d0*/  @!P0 BRA `(.L_x_96) ;  /* 0x0000005000508947 */ /* 0x002fea0003800000 */
.L_x_181:
[----:B------:R-:W4:Y:S02]  /*50e0*/  SYNCS.PHASECHK.TRANS64.TRYWAIT P0, [UR7+0x58], R3 ;  /* 0x00005803ff0075a7 */ /* 0x000f240008001107 */
[----:B----4-:R-:W-:Y:S05]  /*50f0*/  @!P0 BRA `(.L_x_97) ;  /* 0x0000005000608947 */ /* 0x010fea0003800000 */
.L_x_183:
[----:B------:R-:W4:Y:S02]  /*5100*/  SYNCS.PHASECHK.TRANS64.TRYWAIT P0, [UR7+0x60], R3 ;  /* 0x00006003ff0075a7 */ /* 0x000f240008001107 */
[----:B----4-:R-:W-:Y:S05]  /*5110*/  @!P0 BRA `(.L_x_98) ;  /* 0x0000005000708947 */ /* 0x010fea0003800000 */
.L_x_185:
[----:B-1----:R-:W-:-:S07]  /*5120*/  MOV R0, UR7 ;  /* 0x0000000700007c02 */ /* 0x002fce0008000f00 */
.L_x_99:
[----:B-1----:R-:W-:-:S04]  /*5130*/  SHF.L.U32 R3, R31, 0x1f, RZ ;  /* 0x0000001f1f037819 */ /* 0x002fc800000006ff */
[----:B------:R1:W4:Y:S03]  /*5140*/  SYNCS.PHASECHK.TRANS64.TRYWAIT P0, [R0+URZ+0x68], R3 ;  /* 0x00006803000075a7 */ /* 0x00032600080011ff */
[----:B----4-:R-:W-:Y:S05]  /*5150*/  @!P0 NANOSLEEP.SYNCS 0x989680 ;  /* 0x009896800000895d */ /* 0x010fea0003900000 */
[----:B------:R-:W4:Y:S02]  /*5160*/  @!P0 SYNCS.PHASECHK.TRANS64 P0, [R0+URZ+0x68], R3 ;  /* 0x00006803000085a7 */ /* 0x000f2400080010ff */
[----:B--2-4-:R-:W-:Y:S05]  /*5170*/  @P0 EXIT ;  /* 0x000000000000094d */ /* 0x014fea0003800000 */
[----:B------:R-:W-:Y:S05]  /*5180*/  BRA `(.L_x_99) ;  /* 0xfffffffc00e87947 */ /* 0x000fea000383ffff */
.L_x_84:
[----:B------:R-:W-:-:S06]  /*5190*/  UISETP.GE.AND UP1, UPT, UR10, 0x4, UPT ;  /* 0x000000040a00788c */ /* 0x000fcc000bf26270 */
[----:B------:R-:W-:-:S13]  /*51a0*/  PLOP3.LUT P0, PT, PT, PT, UP1, 0x80, 0x8 ;  /* 0x000000000008781c */ /* 0x000fda0003f0f018 */
[----:B------:R-:W-:Y:S05]  /*51b0*/  @!P0 EXIT ;  /* 0x000000000000894d */ /* 0x000fea0003800000 */
[----:B------:R-:W-:Y:S01]  /*51c0*/  BAR.SYNC.DEFER_BLOCKING 0x6, 0xa0 ;  /* 0x0182800000007b1d */ /* 0x000fe20000010000 */
[C---:B------:R-:W-:Y:S01]  /*51d0*/  IMAD.SHL.U32 R96, R104.reuse, 0x20, RZ ;  /* 0x0000002068607824 */ /* 0x040fe200078e00ff */
[----:B------:R-:W-:Y:S01]  /*51e0*/  CS2R R100, SRZ ;  /* 0x0000000000647805 */ /* 0x000fe2000001ff00 */
[C---:B------:R-:W-:Y:S02]  /*51f0*/  IMAD.SHL.U32 R4, R97.reuse, 0x200000, RZ ;  /* 0x0020000061047824 */ /* 0x040fe400078e00ff */
[C---:B------:R-:W-:Y:S01]  /*5200*/  IMAD.SHL.U32 R2, R104.reuse, 0x4, RZ ;  /* 0x0000000468027824 */ /* 0x040fe200078e00ff */
[----:B------:R-:W-:Y:S02]  /*5210*/  UMOV UR49, 0x400 ;  /* 0x0000040000317882 */ /* 0x000fe40000000000 */
[----:B------:R-:W1:Y:S01]  /*5220*/  LDC R93, c[0x0][0x370] ;  /* 0x0000dc00ff5d7b82 */ /* 0x000e620000000800 */
[----:B------:R-:W-:Y:S01]  /*5230*/  ULEA UR49, UR37, UR49, 0x18 ;  /* 0x0000003125317291 */ /* 0x000fe2000f8ec0ff */
[----:B------:R-:W-:Y:S01]  /*5240*/  IMAD.U32 R47, R104, 0x10000, RZ ;  /* 0x00010000682f7824 */ /* 0x000fe200078e00ff */
[C---:B------:R-:W-:Y:S01]  /*5250*/  LOP3.LUT R3, R96.reuse, 0x80, RZ, 0xc0, !PT ;  /* 0x0000008060037812 */ /* 0x040fe200078ec0ff */
[----:B------:R-:W-:Y:S01]  /*5260*/  IMAD.SHL.U32 R6, R97, 0x400, RZ ;  /* 0x0000040061067824 */ /* 0x000fe200078e00ff */
[----:B------:R-:W-:Y:S01]  /*5270*/  LOP3.LUT R95, R96, 0xb60, RZ, 0xc0, !PT ;  /* 0x00000b60605f7812 */ /* 0x000fe200078ec0ff */
[----:B------:R-:W-:Y:S01]  /*5280*/  UIADD3 UR4, UPT, UPT, UR49, 0x4200, URZ ;  /* 0x0000420031047890 */ /* 0x000fe2000fffe0ff */
[----:B------:R-:W-:Y:S01]  /*5290*/  LOP3.LUT R4, R4, 0x200000, RZ, 0xc0, !PT ;  /* 0x0020000004047812 */ /* 0x000fe200078ec0ff */
[----:B------:R-:W2:Y:S01]  /*52a0*/  LDC R42, c[0x0][0xb0c] ;  /* 0x0002c300ff2a7b82 */ /* 0x000ea20000000800 */
[----:B------:R-:W-:Y:S01]  /*52b0*/  LOP3.LUT R2, R3, 0x10, R2, 0xf8, !PT ;  /* 0x0000001003027812 */ /* 0x000fe200078ef802 */
[----:B------:R-:W-:Y:S01]  /*52c0*/  IMAD.MOV.U32 R44, RZ, RZ, RZ ;  /* 0x000000ffff2c7224 */ /* 0x000fe200078e00ff */
[----:B------:R-:W-:Y:S01]  /*52d0*/  LOP3.LUT R95, R95, 0x400, R6, 0xf8, !PT ;  /* 0x000004005f5f7812 */ /* 0x000fe200078ef806 */
[----:B------:R-:W-:Y:S01]  /*52e0*/  IMAD.MOV.U32 R102, RZ, RZ, RZ ;  /* 0x000000ffff667224 */ /* 0x000fe200078e00ff */
[----:B------:R-:W-:Y:S01]  /*52f0*/  LOP3.LUT R47, R4, 0x400000, R47, 0xf8, !PT ;  /* 0x00400000042f7812 */ /* 0x000fe200078ef82f */
[----:B------:R-:W-:Y:S01]  /*5300*/  IMAD.MOV.U32 R107, RZ, RZ, RZ ;  /* 0x000000ffff6b7224 */ /* 0x000fe200078e00ff */
[----:B------:R-:W-:Y:S01]  /*5310*/  LOP3.LUT P0, RZ, R96, 0x80, RZ, 0xc0, !PT ;  /* 0x0000008060ff7812 */ /* 0x000fe2000780c0ff */
[----:B------:R-:W3:Y:S01]  /*5320*/  LDC R92, c[0x0][0xb20] ;  /* 0x0002c800ff5c7b82 */ /* 0x000ee20000000800 */
[----:B------:R-:W4:Y:S01]  /*5330*/  LDS R0, [UR49+0x130] ;  /* 0x00013031ff007984 */ /* 0x000f220008000800 */
[----:B------:R-:W-:Y:S01]  /*5340*/  LOP3.LUT R95, R95, R2, RZ, 0xfc, !PT ;  /* 0x000000025f5f7212 */ /* 0x000fe200078efcff */
[----:B------:R-:W-:Y:S01]  /*5350*/  IMAD.MOV.U32 R99, RZ, RZ, RZ ;  /* 0x000000ffff637224 */ /* 0x000fe200078e00ff */
[----:B------:R-:W-:Y:S01]  /*5360*/  P2R R2, PR, RZ, 0x1 ;  /* 0x00000001ff027803 */ /* 0x000fe20000000000 */
[----:B------:R-:W-:Y:S01]  /*5370*/  IMAD.U32 R103, RZ, RZ, UR4 ;  /* 0x00000004ff677e24 */ /* 0x000fe2000f8e00ff */
[----:B------:R-:W-:Y:S01]  /*5380*/  LOP3.LUT R104, R104, 0x60, RZ, 0xc0, !PT ;  /* 0x0000006068687812 */ /* 0x000fe200078ec0ff */
[----:B------:R-:W1:Y:S01]  /*5390*/  LDCU.64 UR52, c[0x0][0x348] ;  /* 0x00006900ff3477ac */ /* 0x000e620008000a00 */
[----:B------:R-:W1:Y:S01]  /*53a0*/  LDC R41, c[0x0][0xb30] ;  /* 0x0002cc00ff297b82 */ /* 0x000e620000000800 */
[----:B------:R-:W1:Y:S01]  /*53b0*/  LDCU.64 UR38, c[0x0][0x888] ;  /* 0x00011100ff2677ac */ /* 0x000e620008000a00 */
[----:B------:R-:W1:Y:S06]  /*53c0*/  LDCU.64 UR44, c[0x0][0x890] ;  /* 0x00011200ff2c77ac */ /* 0x000e6c0008000a00 */
[----:B------:R-:W1:Y:S01]  /*53d0*/  LDC.64 R88, c[0x0][0xb10] ;  /* 0x0002c400ff587b82 */ /* 0x000e620000000a00 */
[----:B------:R-:W-:-:S07]  /*53e0*/  UIADD3 UR48, UPT, UPT, UR49, 0x200, URZ ;  /* 0x0000020031307890 */ /* 0x000fce000fffe0ff */
[----:B------:R-:W1:Y:S08]  /*53f0*/  LDC.64 R38, c[0x0][0xb18] ;  /* 0x0002c600ff267b82 */ /* 0x000e700000000a00 */
[----:B------:R-:W1:Y:S08]  /*5400*/  LDC.64 R36, c[0x0][0xb28] ;  /* 0x0002ca00ff247b82 */ /* 0x000e700000000a00 */
[----:B------:R-:W1:Y:S01]  /*5410*/  LDC.64 R86, c[0x0][0x8b0] ;  /* 0x00022c00ff567b82 */ /* 0x000e620000000a00 */
[----:B----4-:R-:W-:-:S07]  /*5420*/  IMAD.IADD R47, R0, 0x1, R47 ;  /* 0x00000001002f7824 */ /* 0x010fce00078e022f */
[----:B------:R-:W4:Y:S08]  /*5430*/  LDC.64 R84, c[0x0][0x8a8] ;  /* 0x00022a00ff547b82 */ /* 0x000f300000000a00 */
[----:B--23--:R-:W1:Y:S02]  /*5440*/  LDC R94, c[0x0][0x374] ;  /* 0x0000dd00ff5e7b82 */ /* 0x00ce640000000800 */
.L_x_141:
[----:B------:R-:W-:Y:S02]  /*5450*/  LEA R0, R107, UR49, 0x3 ;  /* 0x000000316b007c11 */ /* 0x000fe4000f8e18ff */
[----:B------:R-:W-:Y:S02]  /*5460*/  SHF.L.U32 R3, R101, 0x1f, RZ ;  /* 0x0000001f65037819 */ /* 0x000fe400000006ff */
[----:B------:R-:W-:Y:S02]  /*5470*/  LEA R16, R107, UR49, 0x4 ;  /* 0x000000316b107c11 */ /* 0x000fe4000f8e20ff */
[----:B--2---:R-:W2:Y:S02]  /*5480*/  SYNCS.PHASECHK.TRANS64.TRYWAIT P0, [R0+URZ+0x80], R3 ;  /* 0x00008003000075a7 */ /* 0x004ea400080011ff */
[----:B--2---:R-:W-:Y:S05]  /*5490*/  @!P0 BRA `(.L_x_100) ;  /* 0x0000004c00a88947 */ /* 0x004fea0003800000 */
.L_x_186:
[----:B------:R-:W3:Y:S01]  /*54a0*/  LDC.64 R12, c[0x0][0xb10] ;  /* 0x0002c400ff0c7b82 */ /* 0x000ee20000000a00 */
[----:B------:R-:W4:Y:S01]  /*54b0*/  LDS.128 R16, [R16+0x110] ;  /* 0x0001100010107984 */ /* 0x000f220000000c00 */
[----:B-1----:R-:W-:Y:S01]  /*54c0*/  ISETP.NE.AND P1, PT, R41, 0x1, PT ;  /* 0x000000012900780c */ /* 0x002fe20003f25270 */
[----:B--2---:R-:W-:Y:S01]  /*54d0*/  VIADD R0, R0, 0x90 ;  /* 0x0000009000007836 */ /* 0x004fe20000000000 */
[----:B------:R-:W-:Y:S04]  /*54e0*/  ISETP.GE.AND P0, PT, R40, 0x1, PT ;  /* 0x000000012800780c */ /* 0x000fe80003f06270 */
[----:B------:R-:W1:Y:S01]  /*54f0*/  LDC.64 R10, c[0x0][0xb18] ;  /* 0x0002c600ff0a7b82 */ /* 0x000e620000000a00 */
[----:B------:R-:W-:Y:S01]  /*5500*/  PRMT R0, RZ, 0x654, R0 ;  /* 0x00000654ff007816 */ /* 0x000fe20000000000 */
[----:B------:R-:W-:Y:S01]  /*5510*/  @!PT LDS RZ, [RZ] ;  /* 0x00000000fffff984 */ /* 0x000fe20000000800 */
[----:B------:R-:W-:Y:S01]  /*5520*/  @!PT LDS RZ, [RZ] ;  /* 0x00000000fffff984 */ /* 0x000fe20000000800 */
[----:B------:R-:W-:Y:S01]  /*5530*/  @!PT LDS RZ, [RZ] ;  /* 0x00000000fffff984 */ /* 0x000fe20000000800 */
[----:B------:R-:W-:Y:S01]  /*5540*/  @!PT LDS RZ, [RZ] ;  /* 0x00000000fffff984 */ /* 0x000fe20000000800 */
[----:B------:R2:W-:Y:S06]  /*5550*/  MEMBAR.ALL.CTA ;  /* 0x0000000000007992 */ /* 0x0005ec0000008000 */
[----:B--2---:R-:W2:Y:S01]  /*5560*/  FENCE.VIEW.ASYNC.S ;  /* 0x00000000000073c6 */ /* 0x004ea20000000000 */
[----:B------:R-:W1:Y:S08]  /*5570*/  @!P1 LDC R14, c[0x0][0xb20] ;  /* 0x0002c800ff0e9b82 */ /* 0x000e700000000800 */
[----:B------:R-:W1:Y:S01]  /*5580*/  @!P1 LDC R9, c[0x0][0xb0c] ;  /* 0x0002c300ff099b82 */ /* 0x000e620000000800 */
[----:B--2---:R2:W-:Y:S01]  /*5590*/  SYNCS.ARRIVE.TRANS64.RED.A1T0 RZ, [R0+URZ], RZ ;  /* 0x000000ff00ff79a7 */ /* 0x0045e200081004ff */
[----:B----4-:R-:W-:Y:S04]  /*55a0*/  LOP3.LUT P4, RZ, R18, 0x1, RZ, 0xc0, !PT ;  /* 0x0000000112ff7812 */ /* 0x010fe8000788c0ff */
[----:B------:R-:W-:Y:S09]  /*55b0*/  P2R R105, PR, RZ, 0x10 ;  /* 0x00000010ff697803 */ /* 0x000ff20000000000 */
[----:B------:R-:W-:Y:S02]  /*55c0*/  @P4 MOV R45, R16 ;  /* 0x00000010002d4202 */ /* 0x000fe40000000f00 */
[----:B------:R-:W-:Y:S01]  /*55d0*/  @P4 LOP3.LUT R43, R17, 0xffff, RZ, 0xc0, !PT ;  /* 0x0000ffff112b4812 */ /* 0x000fe200078ec0ff */
[----:B--23--:R-:W-:Y:S06]  /*55e0*/  @!P0 BRA `(.L_x_101) ;  /* 0x0000000000a48947 */ /* 0x00cfec0003800000 */
[----:B------:R-:W-:Y:S01]  /*55f0*/  IMAD.HI.U32 R23, R94, R39, RZ ;  /* 0x000000275e177227 */ /* 0x000fe200078e00ff */
[----:B------:R-:W-:Y:S02]  /*5600*/  ISETP.NE.AND P0, PT, R38, 0x1, PT ;  /* 0x000000012600780c */ /* 0x000fe40003f05270 */
[----:B------:R-:W-:Y:S01]  /*5610*/  ISETP.NE.AND P2, PT, R40, 0x1, PT ;  /* 0x000000012800780c */ /* 0x000fe20003f45270 */
[----:B------:R-:W-:Y:S01]  /*5620*/  IMAD.HI.U32 R22, R93, R88, RZ ;  /* 0x000000585d167227 */ /* 0x000fe200078e00ff */
[----:B------:R-:W-:Y:S02]  /*5630*/  SHF.R.U32.HI R23, RZ, R92, R23 ;  /* 0x0000005cff177219 */ /* 0x000fe40000011617 */
[----:B------:R-:W-:Y:S01]  /*5640*/  ISETP.NE.AND P3, PT, R42, 0x1, PT ;  /* 0x000000012a00780c */ /* 0x000fe20003f65270 */
[----:B------:R-:W-:Y:S01]  /*5650*/  IMAD.HI.U32 R26, R45, R88, RZ ;  /* 0x000000582d1a7227 */ /* 0x000fe200078e00ff */
[----:B------:R-:W-:Y:S02]  /*5660*/  SHF.R.U32.HI R22, RZ, R89, R22 ;  /* 0x00000059ff167219 */ /* 0x000fe40000011616 */
[----:B------:R-:W-:Y:S01]  /*5670*/  SEL R3, R94, R23, !P0 ;  /* 0x000000175e037207 */ /* 0x000fe20004000000 */
[----:B------:R-:W-:Y:S01]  /*5680*/  IMAD.HI.U32 R23, R43, R39, RZ ;  /* 0x000000272b177227 */ /* 0x000fe200078e00ff */
[----:B------:R-:W-:Y:S02]  /*5690*/  SEL R7, R93, R22, !P3 ;  /* 0x000000165d077207 */ /* 0x000fe40005800000 */
[----:B------:R-:W-:Y:S01]  /*56a0*/  SHF.R.U32.HI R26, RZ, R89, R26 ;  /* 0x00000059ff1a7219 */ /* 0x000fe2000001161a */
[-C--:B------:R-:W-:Y:S04]  /*56b0*/  IMAD.HI.U32 R22, R3, R36.reuse, RZ ;  /* 0x0000002403167227 */ /* 0x080fe800078e00ff */
[----:B------:R-:W-:Y:S01]  /*56c0*/  IMAD.HI.U32 R24, R7, R36, RZ ;  /* 0x0000002407187227 */ /* 0x000fe200078e00ff */
[-C--:B------:R-:W-:Y:S02]  /*56d0*/  @P2 SHF.R.U32.HI R3, RZ, R37.reuse, R22 ;  /* 0x00000025ff032219 */ /* 0x080fe40000011616 */
[----:B------:R-:W-:Y:S02]  /*56e0*/  SHF.R.U32.HI R22, RZ, R92, R23 ;  /* 0x0000005cff167219 */ /* 0x000fe40000011617 */
[----:B------:R-:W-:Y:S01]  /*56f0*/  @P2 SHF.R.U32.HI R7, RZ, R37, R24 ;  /* 0x00000025ff072219 */ /* 0x000fe20000011618 */
[C---:B------:R-:W-:Y:S01]  /*5700*/  IMAD R2, R40.reuse, R3, RZ ;  /* 0x0000000328027224 */ /* 0x040fe200078e02ff */
[----:B------:R-:W-:Y:S02]  /*5710*/  SEL R5, R43, R22, !P0 ;  /* 0x000000162b057207 */ /* 0x000fe40004000000 */
[----:B------:R-:W-:Y:S01]  /*5720*/  SEL R3, R45, R26, !P3 ;  /* 0x0000001a2d037207 */ /* 0x000fe20005800000 */
[----:B------:R-:W-:Y:S01]  /*5730*/  IMAD R4, R40, R7, RZ ;  /* 0x0000000728047224 */ /* 0x000fe200078e02ff */
[C---:B------:R-:W-:Y:S01]  /*5740*/  ISETP.GE.AND P0, PT, R5.reuse, R2, PT ;  /* 0x000000020500720c */ /* 0x040fe20003f06270 */
[----:B------:R-:W-:Y:S03]  /*5750*/  IMAD.HI.U32 R6, R5, R36, RZ ;  /* 0x0000002405067227 */ /* 0x000fe600078e00ff */
[----:B------:R-:W-:Y:S01]  /*5760*/  ISETP.GE.OR P0, PT, R3, R4, P0 ;  /* 0x000000040300720c */ /* 0x000fe20000706670 */
[----:B------:R-:W-:Y:S01]  /*5770*/  IMAD.MOV R4, RZ, RZ, -R3 ;  /* 0x000000ffff047224 */ /* 0x000fe200078e0a03 */
[-C--:B------:R-:W-:Y:S03]  /*5780*/  SHF.R.U32.HI R6, RZ, R37.reuse, R6 ;  /* 0x00000025ff067219 */ /* 0x080fe60000011606 */
[----:B------:R-:W-:Y:S01]  /*5790*/  IMAD R45, R42, R4, R45 ;  /* 0x000000042a2d7224 */ /* 0x000fe200078e022d */
[----:B------:R-:W-:Y:S05]  /*57a0*/  SEL R15, R5, R6, !P2 ;  /* 0x00000006050f7207 */ /* 0x000fea0005000000 */
[----:B------:R-:W-:Y:S02]  /*57b0*/  IMAD.MOV R6, RZ, RZ, -R15 ;  /* 0x000000ffff067224 */ /* 0x000fe400078e0a0f */
[C---:B------:R-:W-:Y:S04]  /*57c0*/  @!P0 IMAD.HI.U32 R2, R3.reuse, R36, RZ ;  /* 0x0000002403028227 */ /* 0x040fe800078e00ff */
[----:B------:R-:W-:Y:S01]  /*57d0*/  IMAD R6, R40, R6, R5 ;  /* 0x0000000628067224 */ /* 0x000fe200078e0205 */
[----:B------:R-:W-:Y:S04]  /*57e0*/  @!P0 SHF.R.U32.HI R2, RZ, R37, R2 ;  /* 0x00000025ff028219 */ /* 0x000fe80000011602 */
[----:B------:R-:W-:Y:S02]  /*57f0*/  @!P0 SEL R0, R3, R2, !P2 ;  /* 0x0000000203008207 */ /* 0x000fe40005000000 */
[----:B------:R-:W-:Y:S02]  /*5800*/  IADD3 R2, PT, PT, -R5, RZ, RZ ;  /* 0x000000ff05027210 */ /* 0x000fe40007ffe1ff */
[----:B------:R-:W-:Y:S01]  /*5810*/  @!P0 IADD3 R8, PT, PT, R15, -R0, RZ ;  /* 0x800000000f088210 */ /* 0x000fe20007ffe0ff */
[----:B------:R-:W-:Y:S02]  /*5820*/  @!P0 IMAD R0, R7, R6, R0 ;  /* 0x0000000607008224 */ /* 0x000fe400078e0200 */
[----:B------:R-:W-:Y:S02]  /*5830*/  IMAD R43, R38, R2, R43 ;  /* 0x00000002262b7224 */ /* 0x000fe400078e022b */
[----:B------:R-:W-:Y:S02]  /*5840*/  @!P0 IMAD R5, R8, R40, R3 ;  /* 0x0000002808058224 */ /* 0x000fe400078e0203 */
[----:B------:R-:W-:Y:S04]  /*5850*/  @!P0 IMAD.MOV.U32 R3, RZ, RZ, R0 ;  /* 0x000000ffff038224 */ /* 0x000fe800078e0000 */
[----:B------:R-:W-:Y:S02]  /*5860*/  IMAD R45, R3, R42, R45 ;  /* 0x0000002a032d7224 */ /* 0x000fe400078e022d */
[----:B------:R-:W-:Y:S07]  /*5870*/  IMAD R43, R5, R38, R43 ;  /* 0x00000026052b7224 */ /* 0x000fee00078e022b */
.L_x_101:
[----:B-1----:R-:W-:Y:S01]  /*5880*/  @!P1 ISETP.NE.AND P0, PT, R10, 0x1, PT ;  /* 0x000000010a00980c */ /* 0x002fe20003f05270 */
[----:B------:R-:W-:Y:S01]  /*5890*/  @!P1 IMAD.HI.U32 R0, R45, R12, RZ ;  /* 0x0000000c2d009227 */ /* 0x000fe200078e00ff */
[----:B------:R-:W-:Y:S01]  /*58a0*/  @!P1 ISETP.NE.AND P2, PT, R9, 0x1, PT ;  /* 0x000000010900980c */ /* 0x000fe20003f45270 */
[----:B------:R-:W-:Y:S01]  /*58b0*/  ULOP3.LUT UP0, URZ, UR48, 0x90, URZ, 0xc0, !UPT ;  /* 0x0000009030ff7892 */ /* 0x000fe2000f80c0ff */
[----:B------:R-:W-:Y:S01]  /*58c0*/  R2UR UR42, R21 ;  /* 0x00000000152a72ca */ /* 0x000fe200000e0000 */
[----:B------:R-:W-:Y:S01]  /*58d0*/  @!P1 IMAD.HI.U32 R3, R43, R11, RZ ;  /* 0x0000000b2b039227 */ /* 0x000fe200078e00ff */
[----:B------:R-:W-:Y:S02]  /*58e0*/  @!P1 SHF.R.U32.HI R0, RZ, R13, R0 ;  /* 0x0000000dff009219 */ /* 0x000fe40000011600 */
[----:B------:R-:W-:Y:S01]  /*58f0*/  R2UR UR41, R20 ;  /* 0x00000000142972ca */ /* 0x000fe200000e0000 */
[----:B------:R-:W-:Y:S01]  /*5900*/  VIADD R107, R107, 0x1 ;  /* 0x000000016b6b7836 */ /* 0x000fe20000000000 */
[----:B------:R-:W-:Y:S02]  /*5910*/  @!P1 SHF.R.U32.HI R2, RZ, R14, R3 ;  /* 0x0000000eff029219 */ /* 0x000fe40000011603 */
[----:B------:R-:W-:Y:S02]  /*5920*/  @!P1 SEL R3, R45, R0, !P2 ;  /* 0x000000002d039207 */ /* 0x000fe40005000000 */
[----:B------:R-:W-:Y:S02]  /*5930*/  @!P1 SEL R2, R43, R2, !P0 ;  /* 0x000000022b029207 */ /* 0x000fe40004000000 */
[----:B------:R-:W-:Y:S01]  /*5940*/  @P4 SHF.R.U32.HI R98, RZ, 0x10, R17 ;  /* 0x00000010ff624819 */ /* 0x000fe20000011611 */
[----:B------:R-:W-:Y:S02]  /*5950*/  USHF.L.U32 UR42, UR42, 0x6, URZ ;  /* 0x000000062a2a7899 */ /* 0x000fe400080006ff */
[----:B------:R-:W-:Y:S02]  /*5960*/  @!P1 IMAD.IADD R0, R2, 0x1, -R3 ;  /* 0x0000000102009824 */ /* 0x000fe400078e0a03 */
[----:B------:R-:W-:Y:S01]  /*5970*/  @!P1 IMAD.IADD R2, R3, 0x1, -R2 ;  /* 0x0000000103029824 */ /* 0x000fe200078e0a02 */
[----:B------:R-:W-:Y:S01]  /*5980*/  USHF.L.U32 UR41, UR41, 0x8, URZ ;  /* 0x0000000829297899 */ /* 0x000fe200080006ff */
[----:B------:R-:W-:Y:S02]  /*5990*/  @!P1 IMAD R45, R0, R9, R45 ;  /* 0x00000009002d9224 */ /* 0x000fe400078e022d */
[----:B------:R-:W-:Y:S01]  /*59a0*/  @!P1 IMAD R43, R2, R10, R43 ;  /* 0x0000000a022b9224 */ /* 0x000fe200078e022b */
[----:B------:R-:W-:Y:S08]  /*59b0*/  BRA.U !UP0, `(.L_x_102) ;  /* 0x0000000108407547 */ /* 0x000ff0000b800000 */
[----:B------:R-:W1:Y:S01]  /*59c0*/  LDCU.64 UR8, c[0x4][0x88] ;  /* 0x01001100ff0877ac */ /* 0x000e620008000a00 */
[----:B------:R-:W-:Y:S01]  /*59d0*/  MOV R3, 0x0 ;  /* 0x0000000000037802 */ /* 0x000fe20000000f00 */
[----:B------:R-:W-:Y:S02]  /*59e0*/  HFMA2 R12, -RZ, RZ, 0, 5.9604644775390625e-08 ;  /* 0x00000001ff0c7431 */ /* 0x000fe400000001ff */
[----:B------:R-:W-:Y:S02]  /*59f0*/  IMAD.MOV.U32 R8, RZ, RZ, 0x70 ;  /* 0x00000070ff087424 */ /* 0x000fe400078e00ff */
[----:B------:R-:W-:Y:S01]  /*5a00*/  IMAD.MOV.U32 R13, RZ, RZ, RZ ;  /* 0x000000ffff0d7224 */ /* 0x000fe200078e00ff */
[----:B------:R-:W2:Y:S01]  /*5a10*/  LDCU.64 UR6, c[0x4][0x90] ;  /* 0x01001200ff0677ac */ /* 0x000ea20008000a00 */
[----:B------:R-:W3:Y:S01]  /*5a20*/  LDC.64 R2, c[0x4][R3] ;  /* 0x0100000003027b82 */ /* 0x000ee20000000a00 */
[----:B------:R-:W4:Y:S01]  /*5a30*/  LDCU.64 UR4, c[0x4][0x8] ;  /* 0x01000100ff0477ac */ /* 0x000f220008000a00 */
[----:B-1----:R-:W-:Y:S01]  /*5a40*/  MOV R5, UR9 ;  /* 0x0000000900057c02 */ /* 0x002fe20008000f00 */
[----:B------:R-:W-:Y:S01]  /*5a50*/  IMAD.U32 R4, RZ, RZ, UR8 ;  /* 0x00000008ff047e24 */ /* 0x000fe2000f8e00ff */
[----:B--2---:R-:W-:Y:S01]  /*5a60*/  MOV R7, UR7 ;  /* 0x0000000700077c02 */ /* 0x004fe20008000f00 */
[----:B------:R-:W-:Y:S01]  /*5a70*/  IMAD.U32 R6, RZ, RZ, UR6 ;  /* 0x00000006ff067e24 */ /* 0x000fe2000f8e00ff */
[----:B----4-:R-:W-:Y:S01]  /*5a80*/  MOV R11, UR5 ;  /* 0x00000005000b7c02 */ /* 0x010fe20008000f00 */
[----:B------:R-:W-:Y:S02]  /*5a90*/  IMAD.U32 R10, RZ, RZ, UR4 ;  /* 0x00000004ff0a7e24 */ /* 0x000fe4000f8e00ff */
[----:B------:R-:W-:Y:S07]  /*5aa0*/  LEPC R20, `(.L_x_102) ;  /* 0x000000001014794e */ /* 0x000fee0000000000 */
[----:B---3-5:R-:W-:Y:S05]  /*5ab0*/  CALL.ABS.NOINC R2 ;  /* 0x0000000002007343 */ /* 0x028fea0003c00000 */
.L_x_102:
[----:B------:R-:W-:Y:S01]  /*5ac0*/  LOP3.LUT P0, RZ, R103, 0x90, RZ, 0xc0, !PT ;  /* 0x0000009067ff7812 */ /* 0x000fe2000780c0ff */
[----:B------:R-:W-:Y:S11]  /*5ad0*/  BSSY.RECONVERGENT B6, `(.L_x_103) ;  /* 0x0000013000067945 */ /* 0x000ff60003800200 */
[----:B------:R-:W-:Y:S01]  /*5ae0*/  @!UPT UIADD3 URZ, UPT, UPT, URZ, URZ, URZ ;  /* 0x000000fffffff290 */ /* 0x000fe2000fffe0ff */
[----:B------:R-:W-:Y:S05]  /*5af0*/  @!P0 BRA `(.L_x_104) ;  /* 0x0000000000408947 */ /* 0x000fea0003800000 */
        /* <DEDUP_REMOVED lines=16> */
.L_x_104:
[----:B------:R-:W-:Y:S05]  /*5c00*/  BSYNC.RECONVERGENT B6 ;  /* 0x0000000000067941 */ /* 0x000fea0003800200 */
.L_x_103:
[----:B------:R-:W-:Y:S01]  /*5c10*/  ISETP.NE.U32.AND P4, PT, R86, RZ, PT ;  /* 0x000000ff5600720c */ /* 0x000fe20003f85070 */
[----:B------:R-:W-:Y:S01]  /*5c20*/  UISETP.NE.AND UP2, UPT, UR50, URZ, UPT ;  /* 0x000000ff3200728c */ /* 0x000fe2000bf45270 */
[----:B------:R-:W-:Y:S01]  /*5c30*/  ISETP.NE.U32.AND P3, PT, RZ, UR38, PT ;  /* 0x00000026ff007c0c */ /* 0x000fe2000bf65070 */
[----:B------:R-:W-:Y:S01]  /*5c40*/  UISETP.NE.U32.AND UP1, UPT, UR44, URZ, UPT ;  /* 0x000000ff2c00728c */ /* 0x000fe2000bf25070 */
[----:B------:R-:W-:Y:S01]  /*5c50*/  ISETP.NE.AND.EX P4, PT, R87, RZ, PT, P4 ;  /* 0x000000ff5700720c */ /* 0x000fe20003f85340 */
[----:B------:R-:W-:Y:S01]  /*5c60*/  UPLOP3.LUT UP0, UPT, UPT, UPT, UPT, 0x40, 0x4 ;  /* 0x000000000004789c */ /* 0x000fe20003f0e870 */
[----:B------:R-:W-:Y:S01]  /*5c70*/  ISETP.NE.AND.EX P3, PT, RZ, UR39, PT, P3 ;  /* 0x00000027ff007c0c */ /* 0x000fe2000bf65330 */
[----:B------:R-:W-:Y:S01]  /*5c80*/  UISETP.NE.AND.EX UP1, UPT, UR45, URZ, UPT, UP1 ;  /* 0x000000ff2d00728c */ /* 0x000fe2000bf25310 */
[----:B------:R-:W-:Y:S04]  /*5c90*/  PLOP3.LUT P1, PT, PT, PT, UP2, 0x80, 0x8 ;  /* 0x000000000008781c */ /* 0x000fe80003f2f028 */
[----:B------:R-:W-:Y:S06]  /*5ca0*/  @UP2 UPLOP3.LUT UP0, UPT, UPT, UPT, UP1, 0x80, 0x8 ;  /* 0x000000000008289c */ /* 0x000fec0003f0f010 */
[----:B------:R-:W-:Y:S01]  /*5cb0*/  PLOP3.LUT P0, PT, PT, PT, UP0, 0x80, 0x8 ;  /* 0x000000000008781c */ /* 0x000fe20003f0f008 */
[----:B------:R-:W-:Y:S01]  /*5cc0*/  @!UPT UIADD3 URZ, UPT, UPT, URZ, URZ, URZ ;  /* 0x000000fffffff290 */ /* 0x000fe2000fffe0ff */
[----:B------:R-:W-:Y:S11]  /*5cd0*/  BRA.U !UP1, `(.L_x_105) ;  /* 0x0000000109387547 */ /* 0x000ff6000b800000 */
[----:B------:R-:W-:Y:S01]  /*5ce0*/  UISETP.NE.U32.AND UP0, UPT, UR38, URZ, UPT ;  /* 0x000000ff2600728c */ /* 0x000fe2000bf05070 */
[----:B------:R-:W-:Y:S02]  /*5cf0*/  HFMA2 R0, -RZ, RZ, 0, 5.9604644775390625e-08 ;  /* 0x00000001ff007431 */ /* 0x000fe400000001ff */
[----:B------:R-:W-:Y:S01]  /*5d00*/  IMAD.MOV.U32 R91, RZ, RZ, 0x1 ;  /* 0x00000001ff5b7424 */ /* 0x000fe200078e00ff */
[----:B------:R-:W-:Y:S06]  /*5d10*/  UISETP.NE.AND.EX UP0, UPT, UR39, URZ, UPT, UP0 ;  /* 0x000000ff2700728c */ /* 0x000fec000bf05300 */
[----:B------:R-:W-:Y:S05]  /*5d20*/  PLOP3.LUT P2, PT, PT, PT, UP0, 0x80, 0x8 ;  /* 0x000000000008781c */ /* 0x000fea0003f4f008 */
[----:B------:R-:W1:Y:S01]  /*5d30*/  @UP0 LDCU.64 UR6, c[0x0][0x888] ;  /* 0x00011100ff0607ac */ /* 0x000e620008000a00 */
[----:B------:R-:W-:Y:S07]  /*5d40*/  @UP0 UIMAD UR4, UR36, UR44, URZ ;  /* 0x0000002c240402a4 */ /* 0x000fee000f8e02ff */
[----:B------:R-:W-:Y:S01]  /*5d50*/  @!P2 PRMT R91, R0, 0x7610, R91 ;  /* 0x00007610005ba816 */ /* 0x000fe2000000005b */
[----:B-1----:R-:W-:Y:S03]  /*5d60*/  @UP0 UIMAD.WIDE UR6, UR4, 0x4, UR6 ;  /* 0x00000004040608a5 */ /* 0x002fe6000f8e0206 */
[----:B------:R-:W1:Y:S03]  /*5d70*/  @!UP0 LDCU UR4, c[0x0][0x880] ;  /* 0x00011000ff0487ac */ /* 0x000e660008000800 */
[----:B------:R-:W-:Y:S01]  /*5d80*/  IMAD.U32 R2, RZ, RZ, UR6 ;  /* 0x00000006ff027e24 */ /* 0x000fe2000f8e00ff */
[----:B------:R-:W-:Y:S05]  /*5d90*/  MOV R3, UR7 ;  /* 0x0000000700037c02 */ /* 0x000fea0008000f00 */
[----:B-----5:R2:W5:Y:S02]  /*5da0*/  @P2 LDG.E R50, desc[UR46][R2.64] ;  /* 0x0000002e02322981 */ /* 0x020564000c1e1900 */
[----:B-12---:R-:W-:Y:S02]  /*5db0*/  @!P2 IMAD.U32 R50, RZ, RZ, UR4 ;  /* 0x00000004ff32ae24 */ /* 0x006fe4000f8e00ff */
.L_x_105:
[----:B------:R-:W-:Y:S05]  /*5dc0*/  @!P4 BRA `(.L_x_106) ;  /* 0x000000000020c947 */ /* 0x000fea0003800000 */
[----:B------:R-:W-:Y:S04]  /*5dd0*/  ISETP.NE.U32.AND P2, PT, R84, RZ, PT ;  /* 0x000000ff5400720c */ /* 0x000fe80003f45070 */
[----:B------:R-:W-:Y:S11]  /*5de0*/  ISETP.NE.AND.EX P2, PT, R85, RZ, PT, P2 ;  /* 0x000000ff5500720c */ /* 0x000ff60003f45320 */
[----:B------:R-:W-:Y:S02]  /*5df0*/  @!UPT UIADD3 URZ, UPT, UPT, URZ, URZ, URZ ;  /* 0x000000fffffff290 */ /* 0x000fe4000fffe0ff */
[----:B------:R-:W1:Y:S01]  /*5e00*/  @P2 LDC.64 R2, c[0x0][0x8a8] ;  /* 0x00022a00ff022b82 */ /* 0x000e620000000a00 */
[----:B------:R-:W-:Y:S04]  /*5e10*/  @P2 IMAD R0, R86, UR36, RZ ;  /* 0x0000002456002c24 */ /* 0x000fe8000f8e02ff */
[----:B-1----:R-:W-:Y:S05]  /*5e20*/  @P2 IMAD.WIDE R2, R0, 0x4, R2 ;  /* 0x0000000400022825 */ /* 0x002fea00078e0202 */
[----:B-----5:R1:W5:Y:S02]  /*5e30*/  @P2 LDG.E R46, desc[UR46][R2.64] ;  /* 0x0000002e022e2981 */ /* 0x020364000c1e1900 */
[----:B-1----:R-:W2:Y:S02]  /*5e40*/  @!P2 LDC R46, c[0x0][0x8a0] ;  /* 0x00022800ff2eab82 */ /* 0x002ea40000000800 */
.L_x_106:
[----:B-----5:R-:W-:Y:S01]  /*5e50*/  ISETP.NE.AND P2, PT, R50, RZ, PT ;  /* 0x000000ff3200720c */ /* 0x020fe20003f45270 */
[----:B------:R-:W-:Y:S01]  /*5e60*/  BSSY B1, `(.L_x_107) ;  /* 0x0000040000017945 */ /* 0x000fe20003800000 */
[----:B------:R-:W-:Y:S01]  /*5e70*/  SEL R7, RZ, 0xffffffff, P3 ;  /* 0xffffffffff077807 */ /* 0x000fe20001800000 */
[----:B------:R-:W-:Y:S01]  /*5e80*/  IMAD.MOV.U32 R64, RZ, RZ, 0x1 ;  /* 0x00000001ff407424 */ /* 0x000fe200078e00ff */
[----:B------:R-:W-:Y:S01]  /*5e90*/  LOP3.LUT P3, RZ, R91, 0xff, RZ, 0xc0, !PT ;  /* 0x000000ff5bff7812 */ /* 0x000fe2000786c0ff */
[----:B------:R-:W-:Y:S01]  /*5ea0*/  IMAD R48, R44, 0x80, R47 ;  /* 0x000000802c307824 */ /* 0x000fe200078e022f */
[----:B------:R-:W-:Y:S02]  /*5eb0*/  @P1 SEL R0, RZ, 0xffffffff, P2 ;  /* 0xffffffffff001807 */ /* 0x000fe40001000000 */
[----:B------:R-:W-:Y:S02]  /*5ec0*/  CS2R R62, SRZ ;  /* 0x00000000003e7805 */ /* 0x000fe4000001ff00 */
[----:B------:R-:W-:Y:S02]  /*5ed0*/  LEA R3, R100, UR49, 0x3 ;  /* 0x0000003164037c11 */ /* 0x000fe4000f8e18ff */
[----:B------:R-:W-:Y:S02]  /*5ee0*/  CS2R R60, SRZ ;  /* 0x00000000003c7805 */ /* 0x000fe4000001ff00 */
[----:B------:R-:W-:Y:S02]  /*5ef0*/  @P0 SEL R0, R7, R0, !P3 ;  /* 0x0000000007000207 */ /* 0x000fe40005800000 */
[----:B------:R-:W-:Y:S02]  /*5f00*/  CS2R R58, SRZ ;  /* 0x00000000003a7805 */ /* 0x000fe4000001ff00 */
[----:B------:R-:W-:Y:S02]  /*5f10*/  LEA R106, R44, UR49, 0x3 ;  /* 0x000000312c6a7c11 */ /* 0x000fe4000f8e18ff */
[----:B------:R-:W-:Y:S02]  /*5f20*/  CS2R R56, SRZ ;  /* 0x0000000000387805 */ /* 0x000fe4000001ff00 */
[----:B------:R-:W-:Y:S02]  /*5f30*/  @P1 LOP3.LUT R0, R0, 0x1, RZ, 0xc0, !PT ;  /* 0x0000000100001812 */ /* 0x000fe400078ec0ff */
[----:B------:R-:W-:Y:S02]  /*5f40*/  SHF.L.U32 R5, R102, 0x1f, RZ ;  /* 0x0000001f66057819 */ /* 0x000fe400000006ff */
[----:B------:R-:W-:Y:S02]  /*5f50*/  ISETP.NE.U32.OR P5, PT, R0, 0x1, !P1 ;  /* 0x000000010000780c */ /* 0x000fe40004fa5470 */
[----:B------:R-:W-:Y:S02]  /*5f60*/  SEL R0, RZ, 0xffffffff, P2 ;  /* 0xffffffffff007807 */ /* 0x000fe40001000000 */
[----:B------:R-:W-:Y:S02]  /*5f70*/  PLOP3.LUT P2, PT, PT, PT, UP1, 0x80, 0x8 ;  /* 0x000000000008781c */ /* 0x000fe40003f4f018 */
[----:B------:R-:W-:Y:S07]  /*5f80*/  P2R R72, PR, RZ, 0x20 ;  /* 0x00000020ff487803 */ /* 0x000fee0000000000 */
[----:B------:R-:W-:Y:S04]  /*5f90*/  @P5 SHF.L.U32 R2, R99, 0x1f, RZ ;  /* 0x0000001f63025819 */ /* 0x000fe800000006ff */
[----:B------:R-:W1:Y:S01]  /*5fa0*/  @P5 SYNCS.PHASECHK.TRANS64.TRYWAIT P1, [R3+URZ+0x30], R2 ;  /* 0x00003002030055a7 */ /* 0x000e6200080211ff */
[----:B------:R-:W-:Y:S04]  /*5fb0*/  @P2 SEL R0, R7, R0, !P3 ;  /* 0x0000000007002207 */ /* 0x000fe80005800000 */
[----:B------:R-:W-:Y:S04]  /*5fc0*/  LOP3.LUT R0, R0, 0x1, RZ, 0xc0, !PT ;  /* 0x0000000100007812 */ /* 0x000fe800078ec0ff */
[----:B------:R-:W-:Y:S04]  /*5fd0*/  ISETP.NE.U32.AND P4, PT, R0, 0x1, PT ;  /* 0x000000010000780c */ /* 0x000fe80003f85070 */
[----:B------:R-:W-:Y:S01]  /*5fe0*/  P2R R65, PR, RZ, 0x10 ;  /* 0x00000010ff417803 */ /* 0x000fe20000000000 */
[----:B------:R3:W4:Y:S01]  /*5ff0*/  SYNCS.PHASECHK.TRANS64.TRYWAIT P0, [R106+URZ+0xa0], R5 ;  /* 0x0000a0056a0075a7 */ /* 0x00072200080011ff */
[----:B-1----:R-:W-:Y:S01]  /*6000*/  @P5 SEL R64, RZ, 0x1, !P1 ;  /* 0x00000001ff405807 */ /* 0x002fe20004800000 */
[----:B---3--:R-:W-:Y:S06]  /*6010*/  @!P5 BRA `(.L_x_108) ;  /* 0x000000000090d947 */ /* 0x008fec0003800000 */
[----:B------:R-:W-:Y:S01]  /*6020*/  @P4 IMAD R4, R100, 0x1000, R95 ;  /* 0x0000100064044824 */ /* 0x000fe200078e025f */
[----:B------:R-:W-:Y:S01]  /*6030*/  LOP3.LUT P5, RZ, R96, 0x80, RZ, 0xc0, !PT ;  /* 0x0000008060ff7812 */ /* 0x000fe200078ac0ff */
[----:B------:R-:W-:Y:S01]  /*6040*/  BSSY B0, `(.L_x_109) ;  /* 0x000000f000007945 */ /* 0x000fe20003800000 */
[----:B------:R-:W-:Y:S01]  /*6050*/  ISETP.NE.AND P2, PT, R64, RZ, PT ;  /* 0x000000ff4000720c */ /* 0x000fe20003f45270 */
[----:B------:R-:W-:Y:S01]  /*6060*/  @P4 VIADD R0, R4, UR49 ;  /* 0x0000003104004c36 */ /* 0x000fe20008000000 */
[----:B------:R-:W-:Y:S02]  /*6070*/  PLOP3.LUT P1, PT, PT, PT, PT, 0x8, 0x80 ;  /* 0x000000000080781c */ /* 0x000fe40003f2e170 */
[----:B------:R-:W-:Y:S02]  /*6080*/  CS2R R58, SRZ ;  /* 0x00000000003a7805 */ /* 0x000fe4000001ff00 */
[----:B------:R-:W-:Y:S01]  /*6090*/  @P4 PLOP3.LUT P1, PT, P5, PT, PT, 0x80, 0x8 ;  /* 0x000000000008481c */ /* 0x000fe20002f2f070 */
[C---:B------:R-:W-:Y:S01]  /*60a0*/  @P4 VIADD R2, R0.reuse, 0x10 ;  /* 0x0000001000024836 */ /* 0x040fe20000000000 */
[----:B------:R-:W-:Y:S02]  /*60b0*/  CS2R R56, SRZ ;  /* 0x0000000000387805 */ /* 0x000fe4000001ff00 */
[----:B------:R-:W-:Y:S02]  /*60c0*/  CS2R R62, SRZ ;  /* 0x00000000003e7805 */ /* 0x000fe4000001ff00 */
[----:B------:R-:W-:Y:S07]  /*60d0*/  CS2R R60, SRZ ;  /* 0x00000000003c7805 */ /* 0x000fee000001ff00 */
[----:B------:R-:W-:Y:S01]  /*60e0*/  @P1 VIADD R2, R0, 0xfffffff0 ;  /* 0xfffffff000021836 */ /* 0x000fe20000000000 */
[----:B------:R-:W-:Y:S06]  /*60f0*/  @P2 BRA `(.L_x_110) ;  /* 0x00000000000c2947 */ /* 0x000fec0003800000 */
[----:B------:R-:W-:Y:S04]  /*6100*/  SHF.L.U32 R0, R99, 0x1f, RZ ;  /* 0x0000001f63007819 */ /* 0x000fe800000006ff */
[----:B------:R-:W1:Y:S02]  /*6110*/  SYNCS.PHASECHK.TRANS64.TRYWAIT P1, [R3+URZ+0x30], R0 ;  /* 0x00003000030075a7 */ /* 0x000e6400080211ff */
[----:B-1----:R-:W-:Y:S05]  /*6120*/  @!P1 BRA `(.L_x_111) ;  /* 0x0000004000989947 */ /* 0x002fea0003800000 */
.L_x_110:
[----:B------:R-:W-:Y:S05]  /*6130*/  BSYNC B0 ;  /* 0x0000000000007941 */ /* 0x000fea0003800000 */
.L_x_109:
[----:B------:R-:W-:Y:S01]  /*6140*/  ISETP.NE.AND P1, PT, R65, RZ, PT ;  /* 0x000000ff4100720c */ /* 0x000fe20003f25270 */
[----:B-1----:R-:W-:Y:S02]  /*6150*/  VIADD R3, R3, 0x50 ;  /* 0x0000005003037836 */ /* 0x002fe40000000000 */
[----:B------:R-:W-:Y:S02]  /*6160*/  IMAD.U32 R0, RZ, RZ, UR37 ;  /* 0x00000025ff007e24 */ /* 0x000fe4000f8e00ff */
[----:B------:R-:W-:Y:S03]  /*6170*/  VIADD R100, R100, 0x1 ;  /* 0x0000000164647836 */ /* 0x000fe60000000000 */
[----:B------:R-:W-:Y:S05]  /*6180*/  PRMT R0, R0, 0x654, R3 ;  /* 0x0000065400007816 */ /* 0x000fea0000000003 */
[----:B------:R1:W3:Y:S04]  /*6190*/  @P1 LDS.128 R56, [R4+UR49+0x200] ;  /* 0x0002003104381984 */ /* 0x0002e80008000c00 */
[----:B------:R1:W1:Y:S01]  /*61a0*/  @P1 LDS.128 R60, [R2+0x200] ;  /* 0x00020000023c1984 */ /* 0x0002620000000c00 */
[C---:B------:R-:W-:Y:S01]  /*61b0*/  ISETP.NE.AND P1, PT, R100.reuse, 0x4, PT ;  /* 0x000000046400780c */ /* 0x040fe20003f25270 */
[----:B------:R-:W-:Y:S01]  /*61c0*/  @!PT LDS RZ, [RZ] ;  /* 0x00000000fffff984 */ /* 0x000fe20000000800 */
[----:B------:R-:W-:Y:S01]  /*61d0*/  @!PT LDS RZ, [RZ] ;  /* 0x00000000fffff984 */ /* 0x000fe20000000800 */
[----:B------:R-:W-:Y:S01]  /*61e0*/  @!PT LDS RZ, [RZ] ;  /* 0x00000000fffff984 */ /* 0x000fe20000000800 */
[----:B------:R-:W-:Y:S01]  /*61f0*/  @!PT LDS RZ, [RZ] ;  /* 0x00000000fffff984 */ /* 0x000fe20000000800 */
[----:B------:R5:W-:Y:S06]  /*6200*/  MEMBAR.ALL.CTA ;  /* 0x0000000000007992 */ /* 0x000bec0000008000 */
[----:B-----5:R-:W5:Y:S01]  /*6210*/  FENCE.VIEW.ASYNC.S ;  /* 0x00000000000073c6 */ /* 0x020f620000000000 */
[----:B------:R-:W-:Y:S01]  /*6220*/  SEL R100, R100, RZ, P1 ;  /* 0x000000ff64647207 */ /* 0x000fe20000800000 */
[----:B-----5:R5:W-:Y:S02]  /*6230*/  SYNCS.ARRIVE.TRANS64.RED.A1T0 RZ, [R0+URZ], RZ ;  /* 0x000000ff00ff79a7 */ /* 0x020be400081004ff */
[----:B-----5:R-:W-:Y:S04]  /*6240*/  SEL R0, RZ, 0x1, P1 ;  /* 0x00000001ff007807 */ /* 0x020fe80000800000 */
[----:B---3--:R-:W-:Y:S02]  /*6250*/  LOP3.LUT R99, R99, R0, RZ, 0x3c, !PT ;  /* 0x0000000063637212 */ /* 0x008fe400078e3cff */
.L_x_108:
[----:B------:R-:W-:Y:S05]  /*6260*/  BSYNC B1 ;  /* 0x0000000000017941 */ /* 0x000fea0003800000 */
.L_x_107:
[----:B------:R-:W-:Y:S04]  /*6270*/  SHF.R.U32.HI R0, RZ, 0x15, R48 ;  /* 0x00000015ff007819 */ /* 0x000fe80000011630 */
[----:B------:R-:W-:Y:S01]  /*6280*/  LOP3.LUT P1, RZ, R0, 0x3, R97, 0x48, !PT ;  /* 0x0000000300ff7812 */ /* 0x000fe20007824861 */
[----:B------:R-:W-:Y:S01]  /*6290*/  @!UPT UIADD3 URZ, UPT, UPT, URZ, URZ, URZ ;  /* 0x000000fffffff290 */ /* 0x000fe2000fffe0ff */
[----:B----4-:R-:W-:Y:S11]  /*62a0*/  @P0 BRA `(.L_x_112) ;  /* 0x0000000000080947 */ /* 0x010ff60003800000 */
[----:B------:R-:W3:Y:S02]  /*62b0*/  SYNCS.PHASECHK.TRANS64.TRYWAIT P0, [R106+URZ+0xa0], R5 ;  /* 0x0000a0056a0075a7 */ /* 0x000ee400080011ff */
[----:B---3--:R-:W-:Y:S05]  /*62c0*/  @!P0 BRA `(.L_x_113) ;  /* 0x0000004000448947 */ /* 0x008fea0003800000 */
.L_x_112:
[----:B------:R-:W-:Y:S05]  /*62d0*/  @!P1 BRA `(.L_x_114) ;  /* 0x0000000000409947 */ /* 0x000fea0003800000 */
[----:B------:R-:W3:Y:S01]  /*62e0*/  LDCU.64 UR8, c[0x4][0x78] ;  /* 0x01000f00ff0877ac */ /* 0x000ee20008000a00 */
[----:B------:R-:W-:Y:S01]  /*62f0*/  MOV R3, 0x0 ;  /* 0x0000000000037802 */ /* 0x000fe20000000f00 */
[----:B------:R-:W-:Y:S02]  /*6300*/  HFMA2 R12, -RZ, RZ, 0, 5.9604644775390625e-08 ;  /* 0x00000001ff0c7431 */ /* 0x000fe400000001ff */
[----:B------:R-:W-:Y:S02]  /*6310*/  IMAD.MOV.U32 R8, RZ, RZ, 0x192 ;  /* 0x00000192ff087424 */ /* 0x000fe400078e00ff */
[----:B------:R-:W-:Y:S01]  /*6320*/  IMAD.MOV.U32 R13, RZ, RZ, RZ ;  /* 0x000000ffff0d7224 */ /* 0x000fe200078e00ff */
[----:B------:R-:W4:Y:S01]  /*6330*/  LDCU.64 UR6, c[0x4][0x80] ;  /* 0x01001000ff0677ac */ /* 0x000f220008000a00 */
[----:B-1----:R-:W1:Y:S01]  /*6340*/  LDC.64 R2, c[0x4][R3] ;  /* 0x0100000003027b82 */ /* 0x002e620000000a00 */
[----:B------:R-:W5:Y:S01]  /*6350*/  LDCU.64 UR4, c[0x4][0x18] ;  /* 0x01000300ff0477ac */ /* 0x000f620008000a00 */
[----:B---3--:R-:W-:Y:S01]  /*6360*/  MOV R5, UR9 ;  /* 0x0000000900057c02 */ /* 0x008fe20008000f00 */
[----:B------:R-:W-:Y:S01]  /*6370*/  IMAD.U32 R4, RZ, RZ, UR8 ;  /* 0x00000008ff047e24 */ /* 0x000fe2000f8e00ff */
[----:B----4-:R-:W-:Y:S01]  /*6380*/  MOV R7, UR7 ;  /* 0x0000000700077c02 */ /* 0x010fe20008000f00 */
[----:B------:R-:W-:Y:S01]  /*6390*/  IMAD.U32 R6, RZ, RZ, UR6 ;  /* 0x00000006ff067e24 */ /* 0x000fe2000f8e00ff */
[----:B-----5:R-:W-:Y:S01]  /*63a0*/  MOV R11, UR5 ;  /* 0x00000005000b7c02 */ /* 0x020fe20008000f00 */
[----:B------:R-:W-:Y:S02]  /*63b0*/  IMAD.U32 R10, RZ, RZ, UR4 ;  /* 0x00000004ff0a7e24 */ /* 0x000fe4000f8e00ff */
[----:B------:R-:W-:Y:S07]  /*63c0*/  LEPC R20, `(.L_x_114) ;  /* 0x000000001014794e */ /* 0x000fee0000000000 */
[----:B-12---:R-:W-:Y:S05]  /*63d0*/  CALL.ABS.NOINC R2 ;  /* 0x0000000002007343 */ /* 0x006fea0003c00000 */
.L_x_114:
[----:B------:R-:W-:Y:S05]  /*63e0*/  WARPSYNC.ALL ;  /* 0x0000000000007948 */ /* 0x000fea0003800000 */
[----:B------:R-:W-:Y:S01]  /*63f0*/  R2UR UR4, R48 ;  /* 0x00000000300472ca */ /* 0x000fe200000e0000 */
[----:B------:R-:W-:Y:S01]  /*6400*/  HFMA2 R66, -RZ, RZ, 0, 9.5367431640625e-07 ;  /* 0x00000010ff427431 */ /* 0x000fe200000001ff */
[C---:B------:R-:W-:Y:S01]  /*6410*/  PRMT R49, R56.reuse, 0x8880, RZ ;  /* 0x0000888038317816 */ /* 0x040fe200000000ff */
[----:B------:R-:W-:Y:S01]  /*6420*/  BSSY.RECONVERGENT B0, `(.L_x_115) ;  /* 0x00000a5000007945 */ /* 0x000fe20003800200 */
[C---:B------:R-:W-:Y:S02]  /*6430*/  SHF.L.U32 R51, R56.reuse, 0x10, RZ ;  /* 0x0000001038337819 */ /* 0x040fe400000006ff */
[----:B------:R-:W-:Y:S02]  /*6440*/  SHF.L.U32 R52, R56, 0x8, RZ ;  /* 0x0000000838347819 */ /* 0x000fe400000006ff */
[----:B------:R-:W-:Y:S02]  /*6450*/  SHF.R.S32.HI R51, RZ, 0x18, R51 ;  /* 0x00000018ff337819 */ /* 0x000fe40000011433 */
[----:B------:R-:W-:Y:S02]  /*6460*/  PRMT R53, R57, 0x8880, RZ ;  /* 0x0000888039357816 */ /* 0x000fe400000000ff */
[----:B------:R-:W-:Y:S01]  /*6470*/  IADD3 R67, PT, PT, R95, UR49, RZ ;  /* 0x000000315f437c10 */ /* 0x000fe2000fffe0ff */
[----:B-1-3--:R-:W2:Y:S01]  /*6480*/  LDTM.x32 R4, tmem[UR4] ;  /* 0x00000004000479ee */ /* 0x00aea200082c0000 */
[----:B------:R-:W-:Y:S02]  /*6490*/  LOP3.LUT P5, RZ, R96, 0x80, RZ, 0xc0, !PT ;  /* 0x0000008060ff7812 */ /* 0x000fe400078ac0ff */
[----:B------:R-:W-:Y:S02]  /*64a0*/  PRMT R54, R59, 0x8880, RZ ;  /* 0x000088803b367816 */ /* 0x000fe400000000ff */
[----:B------:R-:W-:Y:S02]  /*64b0*/  SEL R66, R66, 0xfffffff0, !P5 ;  /* 0xfffffff042427807 */ /* 0x000fe40006800000 */
[----:B------:R-:W-:Y:S02]  /*64c0*/  ISETP.NE.AND P0, PT, R104, RZ, PT ;  /* 0x000000ff6800720c */ /* 0x000fe40003f05270 */
[----:B------:R-:W-:Y:S02]  /*64d0*/  IADD3 R108, PT, PT, R67, R66, RZ ;  /* 0x00000042436c7210 */ /* 0x000fe40007ffe0ff */
[----:B------:R-:W-:Y:S01]  /*64e0*/  ISETP.NE.AND P6, PT, R72, RZ, PT ;  /* 0x000000ff4800720c */ /* 0x000fe20003fc5270 */
[C---:B--2---:R-:W-:Y:S11]  /*64f0*/  IMAD R0, R46.reuse, R4, RZ ;  /* 0x000000042e007224 */ /* 0x044ff600078e02ff */
[----:B------:R-:W-:Y:S01]  /*6500*/  @!UPT UIADD3 URZ, UPT, UPT, URZ, URZ, URZ ;  /* 0x000000fffffff290 */ /* 0x000fe2000fffe0ff */
[----:B------:R-:W-:Y:S01]  /*6510*/  @P6 SHF.L.U32 R74, R99, 0x1f, RZ ;  /* 0x0000001f634a6819 */ /* 0x000fe200000006ff */
[C---:B------:R-:W-:Y:S02]  /*6520*/  IMAD R2, R46.reuse, R5, RZ ;  /* 0x000000052e027224 */ /* 0x040fe400078e02ff */
[----:B------:R-:W-:Y:S01]  /*6530*/  IMAD R0, R49, R50, R0 ;  /* 0x0000003231007224 */ /* 0x000fe200078e0200 */
[----:B------:R-:W-:Y:S01]  /*6540*/  SHF.R.S32.HI R49, RZ, 0x18, R52 ;  /* 0x00000018ff317819 */ /* 0x000fe20000011434 */
[C---:B------:R-:W-:Y:S02]  /*6550*/  IMAD R3, R46.reuse, R6, RZ ;  /* 0x000000062e037224 */ /* 0x040fe400078e02ff */
[-C--:B------:R-:W-:Y:S01]  /*6560*/  IMAD R2, R51, R50.reuse, R2 ;  /* 0x0000003233027224 */ /* 0x080fe200078e0202 */
[----:B------:R-:W-:Y:S01]  /*6570*/  SHF.R.S32.HI R51, RZ, 0x18, R56 ;  /* 0x00000018ff337819 */ /* 0x000fe20000011438 */
[C---:B------:R-:W-:Y:S02]  /*6580*/  IMAD R7, R46.reuse, R7, RZ ;  /* 0x000000072e077224 */ /* 0x040fe400078e02ff */
[----:B------:R-:W-:Y:S01]  /*6590*/  IMAD R3, R49, R50, R3 ;  /* 0x0000003231037224 */ /* 0x000fe200078e0203 */
[----:B------:R-:W-:Y:S01]  /*65a0*/  MOV R49, R53 ;  /* 0x0000003500317202 */ /* 0x000fe20000000f00 */
[C---:B------:R-:W-:Y:S01]  /*65b0*/  IMAD.U32 R52, R57.reuse, 0x10000, RZ ;  /* 0x0001000039347824 */ /* 0x040fe200078e00ff */
[----:B------:R-:W-:Y:S01]  /*65c0*/  SHF.L.U32 R53, R57, 0x8, RZ ;  /* 0x0000000839357819 */ /* 0x000fe200000006ff */
[C---:B------:R-:W-:Y:S02]  /*65d0*/  IMAD R4, R46.reuse, R8, RZ ;  /* 0x000000082e047224 */ /* 0x040fe400078e02ff */
[-C--:B------:R-:W-:Y:S01]  /*65e0*/  IMAD R7, R51, R50.reuse, R7 ;  /* 0x0000003233077224 */ /* 0x080fe200078e0207 */
[----:B------:R-:W-:Y:S01]  /*65f0*/  SHF.R.S32.HI R51, RZ, 0x18, R52 ;  /* 0x00000018ff337819 */ /* 0x000fe20000011434 */
[C---:B------:R-:W-:Y:S01]  /*6600*/  IMAD R5, R46.reuse, R9, RZ ;  /* 0x000000092e057224 */ /* 0x040fe200078e02ff */
[----:B------:R-:W-:Y:S01]  /*6610*/  SHF.R.S32.HI R52, RZ, 0x18, R57 ;  /* 0x00000018ff347819 */ /* 0x000fe20000011439 */
[----:B------:R-:W-:Y:S01]  /*6620*/  IMAD R4, R49, R50, R4 ;  /* 0x0000003231047224 */ /* 0x000fe200078e0204 */
[----:B------:R-:W-:Y:S01]  /*6630*/  SHF.R.S32.HI R49, RZ, 0x18, R53 ;  /* 0x00000018ff317819 */ /* 0x000fe20000011435 */
[----:B------:R-:W-:Y:S01]  /*6640*/  IMAD R6, R46, R10, RZ ;  /* 0x0000000a2e067224 */ /* 0x000fe200078e02ff */
[----:B------:R-:W-:Y:S01]  /*6650*/  PRMT R53, R58, 0x8880, RZ ;  /* 0x000088803a357816 */ /* 0x000fe200000000ff */
[----:B------:R-:W-:Y:S01]  /*6660*/  IMAD R11, R46, R11, RZ ;  /* 0x0000000b2e0b7224 */ /* 0x000fe200078e02ff */
[----:B------:R-:W-:Y:S01]  /*6670*/  I2IP.S8.S32.SAT R55, R7, R3, RZ ;  /* 0x0000000307377239 */ /* 0x000fe200000014ff */
[----:B------:R-:W-:Y:S02]  /*6680*/  IMAD R5, R51, R50, R5 ;  /* 0x0000003233057224 */ /* 0x000fe400078e0205 */
[----:B------:R-:W-:Y:S01]  /*6690*/  IMAD.U32 R51, R58, 0x10000, RZ ;  /* 0x000100003a337824 */ /* 0x000fe200078e00ff */
[----:B------:R-:W-:Y:S01]  /*66a0*/  I2IP.S8.S32.SAT R68, R2, R0, R55 ;  /* 0x0000000002447239 */ /* 0x000fe20000001437 */
[----:B------:R-:W-:Y:S01]  /*66b0*/  IMAD R6, R49, R50, R6 ;  /* 0x0000003231067224 */ /* 0x000fe200078e0206 */
[----:B------:R-:W-:Y:S01]  /*66c0*/  MOV R49, R53 ;  /* 0x0000003500317202 */ /* 0x000fe20000000f00 */
[----:B------:R-:W-:Y:S01]  /*66d0*/  IMAD R8, R46, R12, RZ ;  /* 0x0000000c2e087224 */ /* 0x000fe200078e02ff */
[----:B------:R-:W-:Y:S01]  /*66e0*/  SHF.R.S32.HI R51, RZ, 0x18, R51 ;  /* 0x00000018ff337819 */ /* 0x000fe20000011433 */
[-C--:B------:R-:W-:Y:S01]  /*66f0*/  IMAD R11, R52, R50.reuse, R11 ;  /* 0x00000032340b7224 */ /* 0x080fe200078e020b */
[----:B------:R-:W-:Y:S01]  /*6700*/  SHF.L.U32 R52, R58, 0x8, RZ ;  /* 0x000000083a347819 */ /* 0x000fe200000006ff */
[C---:B------:R-:W-:Y:S01]  /*6710*/  IMAD R9, R46.reuse, R13, RZ ;  /* 0x0000000d2e097224 */ /* 0x040fe200078e02ff */
[----:B------:R-:W-:Y:S01]  /*6720*/  SHF.L.U32 R53, R59, 0x8, RZ ;  /* 0x000000083b357819 */ /* 0x000fe200000006ff */
[----:B------:R-:W-:Y:S01]  /*6730*/  IMAD R8, R49, R50, R8 ;  /* 0x0000003231087224 */ /* 0x000fe200078e0208 */
[----:B------:R-:W-:Y:S01]  /*6740*/  SHF.R.S32.HI R49, RZ, 0x18, R52 ;  /* 0x00000018ff317819 */ /* 0x000fe20000011434 */
[C---:B------:R-:W-:Y:S01]  /*6750*/  IMAD R10, R46.reuse, R14, RZ ;  /* 0x0000000e2e0a7224 */ /* 0x040fe200078e02ff */
[----:B------:R-:W-:Y:S01]  /*6760*/  I2IP.S8.S32.SAT R69, R11, R6, RZ ;  /* 0x000000060b457239 */ /* 0x000fe200000014ff */
[----:B------:R-:W-:Y:S01]  /*6770*/  IMAD R9, R51, R50, R9 ;  /* 0x0000003233097224 */ /* 0x000fe200078e0209 */
[----:B------:R-:W-:Y:S01]  /*6780*/  SHF.R.S32.HI R51, RZ, 0x18, R58 ;  /* 0x00000018ff337819 */ /* 0x000fe2000001143a */
[----:B------:R-:W-:Y:S01]  /*6790*/  IMAD.U32 R52, R59, 0x10000, RZ ;  /* 0x000100003b347824 */ /* 0x000fe200078e00ff */
[----:B------:R-:W-:Y:S01]  /*67a0*/  I2IP.S8.S32.SAT R69, R5, R4, R69 ;  /* 0x0000000405457239 */ /* 0x000fe20000001445 */
[C---:B------:R-:W-:Y:S01]  /*67b0*/  IMAD R15, R46.reuse, R15, RZ ;  /* 0x0000000f2e0f7224 */ /* 0x040fe200078e02ff */
[----:B------:R-:W-:Y:S01]  /*67c0*/  SHF.R.S32.HI R53, RZ, 0x18, R53 ;  /* 0x00000018ff357819 */ /* 0x000fe20000011435 */
[----:B------:R-:W-:Y:S01]  /*67d0*/  IMAD R10, R49, R50, R10 ;  /* 0x00000032310a7224 */ /* 0x000fe200078e020a */
[----:B------:R-:W-:Y:S01]  /*67e0*/  MOV R49, R54 ;  /* 0x0000003600317202 */ /* 0x000fe20000000f00 */
[C---:B------:R-:W-:Y:S01]  /*67f0*/  IMAD R12, R46.reuse, R16, RZ ;  /* 0x000000102e0c7224 */ /* 0x040fe200078e02ff */
[----:B------:R-:W-:Y:S01]  /*6800*/  SHF.R.S32.HI R52, RZ, 0x18, R52 ;  /* 0x00000018ff347819 */ /* 0x000fe20000011434 */
[C---:B------:R-:W-:Y:S02]  /*6810*/  IMAD R13, R46.reuse, R17, RZ ;  /* 0x000000112e0d7224 */ /* 0x040fe400078e02ff */
[----:B------:R-:W-:Y:S01]  /*6820*/  IMAD R15, R51, R50, R15 ;  /* 0x00000032330f7224 */ /* 0x000fe200078e020f */
[----:B------:R-:W-:Y:S01]  /*6830*/  SHF.R.S32.HI R51, RZ, 0x18, R59 ;  /* 0x00000018ff337819 */ /* 0x000fe2000001143b */
[C---:B------:R-:W-:Y:S02]  /*6840*/  IMAD R14, R46.reuse, R18, RZ ;  /* 0x000000122e0e7224 */ /* 0x040fe400078e02ff */
[----:B------:R-:W-:Y:S01]  /*6850*/  IMAD R12, R49, R50, R12 ;  /* 0x00000032310c7224 */ /* 0x000fe200078e020c */
[----:B------:R-:W-:Y:S01]  /*6860*/  I2IP.S8.S32.SAT R70, R15, R10, RZ ;  /* 0x0000000a0f467239 */ /* 0x000fe200000014ff */
[----:B------:R-:W-:Y:S01]  /*6870*/  IMAD R19, R46, R19, RZ ;  /* 0x000000132e137224 */ /* 0x000fe200078e02ff */
[----:B------:R-:W-:Y:S01]  /*6880*/  PRMT R49, R60, 0x8880, RZ ;  /* 0x000088803c317816 */ /* 0x000fe200000000ff */
[----:B------:R-:W-:Y:S01]  /*6890*/  IMAD R13, R52, R50, R13 ;  /* 0x00000032340d7224 */ /* 0x000fe200078e020d */
[----:B------:R-:W-:Y:S01]  /*68a0*/  I2IP.S8.S32.SAT R70, R9, R8, R70 ;  /* 0x0000000809467239 */ /* 0x000fe20000001446 */
[-C--:B------:R-:W-:Y:S01]  /*68b0*/  IMAD R14, R53, R50.reuse, R14 ;  /* 0x00000032350e7224 */ /* 0x080fe200078e020e */
[----:B------:R-:W-:Y:S01]  /*68c0*/  PRMT R53, R61, 0x8880, RZ ;  /* 0x000088803d357816 */ /* 0x000fe200000000ff */
[----:B------:R-:W-:Y:S01]  /*68d0*/  IMAD R19, R51, R50, R19 ;  /* 0x0000003233137224 */ /* 0x000fe200078e0213 */
[----:B------:R-:W-:Y:S01]  /*68e0*/  SHF.L.U32 R52, R61, 0x10, RZ ;  /* 0x000000103d347819 */ /* 0x000fe200000006ff */
[----:B------:R-:W-:Y:S02]  /*68f0*/  IMAD R16, R46, R20, RZ ;  /* 0x000000142e107224 */ /* 0x000fe400078e02ff */
[C---:B------:R-:W-:Y:S01]  /*6900*/  IMAD.U32 R51, R60.reuse, 0x10000, RZ ;  /* 0x000100003c337824 */ /* 0x040fe200078e00ff */
[----:B------:R-:W-:Y:S01]  /*6910*/  I2IP.S8.S32.SAT R71, R19, R14, RZ ;  /* 0x0000000e13477239 */ /* 0x000fe200000014ff */
[----:B------:R-:W-:Y:S01]  /*6920*/  IMAD R16, R49, R50, R16 ;  /* 0x0000003231107224 */ /* 0x000fe200078e0210 */
[----:B------:R-:W-:Y:S01]  /*6930*/  SHF.L.U32 R49, R60, 0x8, RZ ;  /* 0x000000083c317819 */ /* 0x000fe200000006ff */
[C---:B------:R-:W-:Y:S01]  /*6940*/  IMAD R17, R46.reuse, R21, RZ ;  /* 0x000000152e117224 */ /* 0x040fe200078e02ff */
[----:B------:R-:W-:Y:S01]  /*6950*/  SHF.R.S32.HI R51, RZ, 0x18, R51 ;  /* 0x00000018ff337819 */ /* 0x000fe20000011433 */
[C---:B------:R-:W-:Y:S01]  /*6960*/  IMAD R18, R46.reuse, R22, RZ ;  /* 0x000000162e127224 */ /* 0x040fe200078e02ff */
[----:B------:R-:W-:Y:S01]  /*6970*/  SHF.R.S32.HI R49, RZ, 0x18, R49 ;  /* 0x00000018ff317819 */ /* 0x000fe20000011431 */
[C---:B------:R-:W-:Y:S01]  /*6980*/  IMAD R23, R46.reuse, R23, RZ ;  /* 0x000000172e177224 */ /* 0x040fe200078e02ff */
[----:B------:R-:W-:Y:S01]  /*6990*/  I2IP.S8.S32.SAT R71, R13, R12, R71 ;  /* 0x0000000c0d477239 */ /* 0x000fe20000001447 */
[----:B------:R-:W-:Y:S01]  /*69a0*/  IMAD R17, R51, R50, R17 ;  /* 0x0000003233117224 */ /* 0x000fe200078e0211 */
[----:B------:R-:W-:Y:S01]  /*69b0*/  SHF.R.S32.HI R51, RZ, 0x18, R60 ;  /* 0x00000018ff337819 */ /* 0x000fe2000001143c */
[----:B------:R-:W-:Y:S01]  /*69c0*/  IMAD.SHL.U32 R54, R61, 0x100, RZ ;  /* 0x000001003d367824 */ /* 0x000fe200078e00ff */
[----:B------:R-:W-:Y:S01]  /*69d0*/  SHF.R.S32.HI R52, RZ, 0x18, R52 ;  /* 0x00000018ff347819 */ /* 0x000fe20000011434 */
[C---:B------:R-:W-:Y:S01]  /*69e0*/  IMAD R20, R46.reuse, R24, RZ ;  /* 0x000000182e147224 */ /* 0x040fe200078e02ff */
[----:B------:R1:W-:Y:S01]  /*69f0*/  STS.128 [R95+UR49+0x4200], R68 ;  /* 0x004200445f007988 */ /* 0x0003e20008000c31 */
[-C--:B------:R-:W-:Y:S01]  /*6a00*/  IMAD R18, R49, R50.reuse, R18 ;  /* 0x0000003231127224 */ /* 0x080fe200078e0212 */
[----:B------:R-:W-:Y:S01]  /*6a10*/  SHF.R.S32.HI R49, RZ, 0x18, R54 ;  /* 0x00000018ff317819 */ /* 0x000fe20000011436 */
[C---:B------:R-:W-:Y:S01]  /*6a20*/  IMAD R21, R46.reuse, R25, RZ ;  /* 0x000000192e157224 */ /* 0x040fe200078e02ff */
[----:B------:R-:W-:Y:S01]  /*6a30*/  SHF.R.S32.HI R54, RZ, 0x18, R63 ;  /* 0x00000018ff367819 */ /* 0x000fe2000001143f */
[----:B------:R-:W-:Y:S01]  /*6a40*/  IMAD R23, R51, R50, R23 ;  /* 0x0000003233177224 */ /* 0x000fe200078e0217 */
[----:B------:R-:W-:Y:S01]  /*6a50*/  SHF.R.S32.HI R51, RZ, 0x18, R61 ;  /* 0x00000018ff337819 */ /* 0x000fe2000001143d */
[C---:B------:R-:W-:Y:S02]  /*6a60*/  IMAD R22, R46.reuse, R26, RZ ;  /* 0x0000001a2e167224 */ /* 0x040fe400078e02ff */
[----:B------:R-:W-:Y:S01]  /*6a70*/  IMAD R20, R53, R50, R20 ;  /* 0x0000003235147224 */ /* 0x000fe200078e0214 */
[----:B------:R-:W-:Y:S01]  /*6a80*/  I2IP.S8.S32.SAT R76, R23, R18, RZ ;  /* 0x00000012174c7239 */ /* 0x000fe200000014ff */
[----:B------:R-:W-:Y:S01]  /*6a90*/  IMAD R27, R46, R27, RZ ;  /* 0x0000001b2e1b7224 */ /* 0x000fe200078e02ff */
[----:B------:R-:W-:Y:S01]  /*6aa0*/  SHF.L.U32 R53, R62, 0x8, RZ ;  /* 0x000000083e357819 */ /* 0x000fe200000006ff */
[-C--:B------:R-:W-:Y:S01]  /*6ab0*/  IMAD R21, R52, R50.reuse, R21 ;  /* 0x0000003234157224 */ /* 0x080fe200078e0215 */
[C---:B------:R-:W-:Y:S01]  /*6ac0*/  SHF.L.U32 R52, R62.reuse, 0x10, RZ ;  /* 0x000000103e347819 */ /* 0x040fe200000006ff */
[----:B------:R-:W-:Y:S01]  /*6ad0*/  IMAD R22, R49, R50, R22 ;  /* 0x0000003231167224 */ /* 0x000fe200078e0216 */
[----:B------:R-:W-:Y:S01]  /*6ae0*/  PRMT R49, R62, 0x8880, RZ ;  /* 0x000088803e317816 */ /* 0x000fe200000000ff */
[C---:B------:R-:W-:Y:S01]  /*6af0*/  IMAD R24, R46.reuse, R28, RZ ;  /* 0x0000001c2e187224 */ /* 0x040fe200078e02ff */
[----:B------:R-:W-:Y:S01]  /*6b00*/  I2IP.S8.S32.SAT R76, R17, R16, R76 ;  /* 0x00000010114c7239 */ /* 0x000fe2000000144c */
[----:B------:R-:W-:Y:S01]  /*6b10*/  IMAD R27, R51, R50, R27 ;  /* 0x00000032331b7224 */ /* 0x000fe200078e021b */
[----:B------:R-:W-:Y:S01]  /*6b20*/  SHF.R.S32.HI R51, RZ, 0x18, R52 ;  /* 0x00000018ff337819 */ /* 0x000fe20000011434 */
[C---:B------:R-:W-:Y:S01]  /*6b30*/  IMAD R25, R46.reuse, R29, RZ ;  /* 0x0000001d2e197224 */ /* 0x040fe200078e02ff */
[----:B------:R-:W-:Y:S01]  /*6b40*/  SHF.R.S32.HI R53, RZ, 0x18, R53 ;  /* 0x00000018ff357819 */ /* 0x000fe20000011435 */
[C---:B------:R-:W-:Y:S01]  /*6b50*/  IMAD R26, R46.reuse, R30, RZ ;  /* 0x0000001e2e1a7224 */ /* 0x040fe200078e02ff */
[----:B------:R-:W-:Y:S01]  /*6b60*/  I2IP.S8.S32.SAT R77, R27, R22, RZ ;  /* 0x000000161b4d7239 */ /* 0x000fe200000014ff */
[-C--:B------:R-:W-:Y:S01]  /*6b70*/  IMAD R24, R49, R50.reuse, R24 ;  /* 0x0000003231187224 */ /* 0x080fe200078e0218 */
[----:B------:R-:W-:Y:S01]  /*6b80*/  SHF.L.U32 R52, R63, 0x10, RZ ;  /* 0x000000103f347819 */ /* 0x000fe200000006ff */
[----:B------:R-:W-:Y:S01]  /*6b90*/  IMAD R25, R51, R50, R25 ;  /* 0x0000003233197224 */ /* 0x000fe200078e0219 */
[----:B------:R-:W-:Y:S01]  /*6ba0*/  I2IP.S8.S32.SAT R77, R21, R20, R77 ;  /* 0x00000014154d7239 */ /* 0x000fe2000000144d */
[----:B------:R-:W-:Y:S01]  /*6bb0*/  IMAD R26, R53, R50, R26 ;  /* 0x00000032351a7224 */ /* 0x000fe200078e021a */
[----:B------:R-:W-:Y:S01]  /*6bc0*/  SHF.R.S32.HI R49, RZ, 0x18, R62 ;  /* 0x00000018ff317819 */ /* 0x000fe2000001143e */
[C---:B------:R-:W-:Y:S01]  /*6bd0*/  IMAD R31, R46.reuse, R31, RZ ;  /* 0x0000001f2e1f7224 */ /* 0x040fe200078e02ff */
[C---:B------:R-:W-:Y:S01]  /*6be0*/  PRMT R51, R63.reuse, 0x8880, RZ ;  /* 0x000088803f337816 */ /* 0x040fe200000000ff */
[----:B------:R-:W-:Y:S01]  /*6bf0*/  IMAD.SHL.U32 R53, R63, 0x100, RZ ;  /* 0x000001003f357824 */ /* 0x000fe200078e00ff */
[----:B------:R-:W-:Y:S01]  /*6c00*/  SHF.R.S32.HI R52, RZ, 0x18, R52 ;  /* 0x00000018ff347819 */ /* 0x000fe20000011434 */
[C---:B------:R-:W-:Y:S02]  /*6c10*/  IMAD R28, R46.reuse, R32, RZ ;  /* 0x000000202e1c7224 */ /* 0x040fe400078e02ff */
[C---:B------:R-:W-:Y:S01]  /*6c20*/  IMAD R29, R46.reuse, R33, RZ ;  /* 0x000000212e1d7224 */ /* 0x040fe200078e02ff */
[----:B------:R-:W-:Y:S01]  /*6c30*/  SHF.R.S32.HI R53, RZ, 0x18, R53 ;  /* 0x00000018ff357819 */ /* 0x000fe20000011435 */
[-C--:B------:R-:W-:Y:S02]  /*6c40*/  IMAD R31, R49, R50.reuse, R31 ;  /* 0x00000032311f7224 */ /* 0x080fe400078e021f */
[----:B------:R-:W-:Y:S02]  /*6c50*/  IMAD R28, R51, R50, R28 ;  /* 0x00000032331c7224 */ /* 0x000fe400078e021c */
[----:B------:R-:W-:Y:S01]  /*6c60*/  IMAD R30, R46, R34, RZ ;  /* 0x000000222e1e7224 */ /* 0x000fe200078e02ff */
[----:B------:R-:W-:Y:S01]  /*6c70*/  I2IP.S8.S32.SAT R55, R31, R26, RZ ;  /* 0x0000001a1f377239 */ /* 0x000fe200000014ff */
[----:B------:R-:W-:Y:S02]  /*6c80*/  IMAD R29, R52, R50, R29 ;  /* 0x00000032341d7224 */ /* 0x000fe400078e021d */
[----:B------:R-:W-:Y:S01]  /*6c90*/  IMAD R35, R46, R35, RZ ;  /* 0x000000232e237224 */ /* 0x000fe200078e02ff */
[----:B------:R-:W-:Y:S01]  /*6ca0*/  I2IP.S8.S32.SAT R78, R25, R24, R55 ;  /* 0x00000018194e7239 */ /* 0x000fe20000001437 */
[-C--:B------:R-:W-:Y:S01]  /*6cb0*/  IMAD R30, R53, R50.reuse, R30 ;  /* 0x00000032351e7224 */ /* 0x080fe200078e021e */
[----:B------:R-:W-:Y:S01]  /*6cc0*/  LEA R55, R100, UR49, 0x3 ;  /* 0x0000003164377c11 */ /* 0x000fe2000f8e18ff */
[----:B------:R-:W-:Y:S05]  /*6cd0*/  IMAD R35, R54, R50, R35 ;  /* 0x0000003236237224 */ /* 0x000fea00078e0223 */
[----:B------:R-:W-:Y:S04]  /*6ce0*/  I2IP.S8.S32.SAT R73, R35, R30, RZ ;  /* 0x0000001e23497239 */ /* 0x000fe800000014ff */
[----:B------:R-:W-:Y:S05]  /*6cf0*/  I2IP.S8.S32.SAT R79, R29, R28, R73 ;  /* 0x0000001c1d4f7239 */ /* 0x000fea0000001449 */
[----:B------:R1:W-:Y:S01]  /*6d00*/  STS.128 [R108+0x4200], R76 ;  /* 0x0042004c6c007388 */ /* 0x0003e20000000c00 */
[----:B------:R-:W-:Y:S01]  /*6d10*/  @!PT LDS RZ, [RZ] ;  /* 0x00000000fffff984 */ /* 0x000fe20000000800 */
[----:B------:R-:W-:Y:S01]  /*6d20*/  @!PT LDS RZ, [RZ] ;  /* 0x00000000fffff984 */ /* 0x000fe20000000800 */
[----:B------:R-:W-:Y:S01]  /*6d30*/  @!PT LDS RZ, [RZ] ;  /* 0x00000000fffff984 */ /* 0x000fe20000000800 */
[----:B------:R-:W-:Y:S01]  /*6d40*/  @!PT LDS RZ, [RZ] ;  /* 0x00000000fffff984 */ /* 0x000fe20000000800 */
[----:B------:R2:W-:Y:S07]  /*6d50*/  MEMBAR.ALL.CTA ;  /* 0x0000000000007992 */ /* 0x0005ee0000008000 */
[----:B--2---:R-:W2:Y:S02]  /*6d60*/  FENCE.VIEW.ASYNC.S ;  /* 0x00000000000073c6 */ /* 0x004ea40000000000 */
[----:B--2---:R-:W-:Y:S06]  /*6d70*/  BAR.SYNC.DEFER_BLOCKING 0x1, 0x80 ;  /* 0x0042000000007b1d */ /* 0x004fec0000010000 */
[----:B------:R-:W-:Y:S05]  /*6d80*/  @P0 BRA `(.L_x_116) ;  /* 0x0000000000380947 */ /* 0x000fea0003800000 */
[----:B------:R-:W-:Y:S02]  /*6d90*/  UIADD3 UR4, UPT, UPT, UR49, 0x4200, URZ ;  /* 0x0000420031047890 */ /* 0x000fe4000fffe0ff */
[----:B------:R-:W-:Y:S01]  /*6da0*/  UIADD3 UR8, UP0, UPT, UR52, 0x680, URZ ;  /* 0x0000068034087890 */ /* 0x000fe2000ff1e0ff */
[----:B------:R-:W-:Y:S01]  /*6db0*/  UMOV UR43, UR36 ;  /* 0x00000024002b7c82 */ /* 0x000fe20008000000 */
[----:B------:R-:W-:Y:S02]  /*6dc0*/  UIADD3 UR5, UPT, UPT, UR41, 0x80, URZ ;  /* 0x0000008029057890 */ /* 0x000fe4000fffe0ff */
[----:B------:R-:W-:Y:S01]  /*6dd0*/  MOV R103, UR4 ;  /* 0x0000000400677c02 */ /* 0x000fe20008000f00 */
[----:B------:R-:W-:Y:S02]  /*6de0*/  UIADD3.X UR9, UPT, UPT, URZ, UR53, URZ, UP0, !UPT ;  /* 0x00000035ff097290 */ /* 0x000fe400087fe4ff */
[----:B------:R-:W-:Y:S01]  /*6df0*/  UIADD3 UR4, UPT, UPT, UR49, 0x4a00, URZ ;  /* 0x00004a0031047890 */ /* 0x000fe2000fffe0ff */
[----:B------:R-:W-:Y:S01]  /*6e00*/  R2UR UR40, R103 ;  /* 0x00000000672872ca */ /* 0x000fe200000e0000 */
[----:B------:R-:W-:Y:S01]  /*6e10*/  UMOV UR6, UR42 ;  /* 0x0000002a00067c82 */ /* 0x000fe20008000000 */
[----:B------:R-:W-:Y:S11]  /*6e20*/  UMOV UR7, UR36 ;  /* 0x0000002400077c82 */ /* 0x000ff60008000000 */
[----:B------:R2:W-:Y:S01]  /*6e30*/  UTMASTG.3D [UR40], [UR8] ;  /* 0x00000028080073b5 */ /* 0x0005e20008010000 */
[----:B------:R2:W-:Y:S01]  /*6e40*/  UTMASTG.3D [UR4], [UR8] ;  /* 0x00000004080073b5 */ /* 0x0005e20008010000 */
[----:B------:R0:W-:Y:S01]  /*6e50*/  UTMACMDFLUSH ;  /* 0x00000000000079b7 */ /* 0x0001e20000000000 */
[----:B--2---:R-:W-:Y:S04]  /*6e60*/  DEPBAR.LE SB0, 0x1 ;  /* 0x000080400000791a */ /* 0x004fe80000000000 */
.L_x_116:
[----:B------:R-:W-:Y:S05]  /*6e70*/  BSYNC.RECONVERGENT B0 ;  /* 0x0000000000007941 */ /* 0x000fea0003800200 */
.L_x_115:
[----:B------:R-:W-:Y:S06]  /*6e80*/  BAR.SYNC.DEFER_BLOCKING 0x1, 0x80 ;  /* 0x0042000000007b1d */ /* 0x000fec0000010000 */
[----:B------:R-:W2:Y:S01]  /*6e90*/  @P6 SYNCS.PHASECHK.TRANS64.TRYWAIT P0, [R55+URZ+0x30], R74 ;  /* 0x0000304a370065a7 */ /* 0x000ea200080011ff */
[----:B------:R-:W-:Y:S01]  /*6ea0*/  BSSY B1, `(.L_x_117) ;  /* 0x000001f000017945 */ /* 0x000fe20003800000 */
[----:B--2---:R-:W-:Y:S03]  /*6eb0*/  @P6 SEL R64, RZ, 0x1, !P0 ;  /* 0x00000001ff406807 */ /* 0x004fe60004000000 */
[----:B------:R-:W-:Y:S05]  /*6ec0*/  @!P6 BRA `(.L_x_118) ;  /* 0x000000000070e947 */ /* 0x000fea0003800000 */
[----:B------:R-:W-:Y:S01]  /*6ed0*/  ISETP.NE.AND P1, PT, R65, RZ, PT ;  /* 0x000000ff4100720c */ /* 0x000fe20003f25270 */
[----:B------:R-:W-:Y:S01]  /*6ee0*/  BSSY B0, `(.L_x_119) ;  /* 0x0000008000007945 */ /* 0x000fe20003800000 */
[----:B------:R-:W-:Y:S11]  /*6ef0*/  ISETP.NE.AND P0, PT, R64, RZ, PT ;  /* 0x000000ff4000720c */ /* 0x000ff60003f05270 */
[----:B------:R-:W-:Y:S04]  /*6f00*/  @P1 IMAD R3, R100, 0x1000, R67 ;  /* 0x0000100064031824 */ /* 0x000fe800078e0243 */
[----:B------:R-:W-:Y:S01]  /*6f10*/  @P1 IMAD.IADD R2, R66, 0x1, R3 ;  /* 0x0000000142021824 */ /* 0x000fe200078e0203 */
[----:B------:R-:W-:Y:S06]  /*6f20*/  @P0 BRA `(.L_x_120) ;  /* 0x00000000000c0947 */ /* 0x000fec0003800000 */
[----:B------:R-:W-:Y:S04]  /*6f30*/  SHF.L.U32 R0, R99, 0x1f, RZ ;  /* 0x0000001f63007819 */ /* 0x000fe800000006ff */
[----:B------:R-:W2:Y:S02]  /*6f40*/  SYNCS.PHASECHK.TRANS64.TRYWAIT P0, [R55+URZ+0x30], R0 ;  /* 0x00003000370075a7 */ /* 0x000ea400080011ff */
[----:B--2---:R-:W-:Y:S05]  /*6f50*/  @!P0 BRA `(.L_x_121) ;  /* 0x0000003400348947 */ /* 0x004fea0003800000 */
.L_x_120:
[----:B------:R-:W-:Y:S05]  /*6f60*/  BSYNC B0 ;  /* 0x0000000000007941 */ /* 0x000fea0003800000 */
.L_x_119:
[----:B------:R-:W-:Y:S01]  /*6f70*/  ISETP.NE.AND P0, PT, R65, RZ, PT ;  /* 0x000000ff4100720c */ /* 0x000fe20003f05270 */
[----:B--2---:R-:W-:Y:S02]  /*6f80*/  VIADD R55, R55, 0x50 ;  /* 0x0000005037377836 */ /* 0x004fe40000000000 */
[----:B------:R-:W-:Y:S02]  /*6f90*/  IMAD.U32 R0, RZ, RZ, UR37 ;  /* 0x00000025ff007e24 */ /* 0x000fe4000f8e00ff */
[----:B------:R-:W-:Y:S03]  /*6fa0*/  VIADD R100, R100, 0x1 ;  /* 0x0000000164647836 */ /* 0x000fe60000000000 */
[----:B------:R-:W-:Y:S05]  /*6fb0*/  PRMT R0, R0, 0x654, R55 ;  /* 0x0000065400007816 */ /* 0x000fea0000000037 */
[----:B------:R2:W3:Y:S04]  /*6fc0*/  @P0 LDS.128 R56, [R3+0x200] ;  /* 0x0002000003380984 */ /* 0x0004e80000000c00 */
[----:B------:R2:W4:Y:S01]  /*6fd0*/  @P0 LDS.128 R60, [R2+0x200] ;  /* 0x00020000023c0984 */ /* 0x0005220000000c00 */
        /* <DEDUP_REMOVED lines=10> */
[----:B--23--:R-:W-:Y:S02]  /*7080*/  LOP3.LUT R99, R99, R0, RZ, 0x3c, !PT ;  /* 0x0000000063637212 */ /* 0x00cfe400078e3cff */
.L_x_118:
[----:B------:R-:W-:Y:S05]  /*7090*/  BSYNC B1 ;  /* 0x0000000000017941 */ /* 0x000fea0003800000 */
.L_x_117:
[----:B------:R-:W-:Y:S05]  /*70a0*/  VIADD R0, R48, 0x20 ;  /* 0x0000002030007836 */ /* 0x000fea0000000000 */
[----:B------:R-:W-:Y:S04]  /*70b0*/  SHF.R.U32.HI R0, RZ, 0x15, R0 ;  /* 0x00000015ff007819 */ /* 0x000fe80000011600 */
[----:B------:R-:W-:Y:S11]  /*70c0*/  LOP3.LUT P0, RZ, R0, 0x3, R97, 0x48, !PT ;  /* 0x0000000300ff7812 */ /* 0x000ff60007804861 */
[----:B------:R-:W-:Y:S02]  /*70d0*/  @!UPT UIADD3 URZ, UPT, UPT, URZ, URZ, URZ ;  /* 0x000000fffffff290 */ /* 0x000fe4000fffe0ff */
[----:B------:R-:W-:Y:S05]  /*70e0*/  @!P0 BRA `(.L_x_122) ;  /* 0x0000000000408947 */ /* 0x000fea0003800000 */
[----:B------:R-:W2:Y:S01]  /*70f0*/  LDCU.64 UR8, c[0x4][0x78] ;  /* 0x01000f00ff0877ac */ /* 0x000ea20008000a00 */
[----:B------:R-:W-:Y:S01]  /*7100*/  MOV R3, 0x0 ;  /* 0x0000000000037802 */ /* 0x000fe20000000f00 */
[----:B------:R-:W-:Y:S02]  /*7110*/  HFMA2 R12, -RZ, RZ, 0, 5.9604644775390625e-08 ;  /* 0x00000001ff0c7431 */ /* 0x000fe400000001ff */
[----:B------:R-:W-:Y:S02]  /*7120*/  IMAD.MOV.U32 R8, RZ, RZ, 0x192 ;  /* 0x00000192ff087424 */ /* 0x000fe400078e00ff */
[----:B------:R-:W-:Y:S01]  /*7130*/  IMAD.MOV.U32 R13, RZ, RZ, RZ ;  /* 0x000000ffff0d7224 */ /* 0x000fe200078e00ff */
[----:B------:R-:W3:Y:S01]  /*7140*/  LDCU.64 UR6, c[0x4][0x80] ;  /* 0x01001000ff0677ac */ /* 0x000ee20008000a00 */
[----:B------:R-:W1:Y:S01]  /*7150*/  LDC.64 R2, c[0x4][R3] ;  /* 0x0100000003027b82 */ /* 0x000e620000000a00 */
[----:B------:R-:W5:Y:S01]  /*7160*/  LDCU.64 UR4, c[0x4][0x18] ;  /* 0x01000300ff0477ac */ /* 0x000f620008000a00 */
[----:B--2---:R-:W-:Y:S01]  /*7170*/  MOV R5, UR9 ;  /* 0x0000000900057c02 */ /* 0x004fe20008000f00 */
[----:B------:R-:W-:Y:S01]  /*7180*/  IMAD.U32 R4, RZ, RZ, UR8 ;  /* 0x00000008ff047e24 */ /* 0x000fe2000f8e00ff */
[----:B---3--:R-:W-:Y:S01]  /*7190*/  MOV R7, UR7 ;  /* 0x0000000700077c02 */ /* 0x008fe20008000f00 */
[----:B------:R-:W-:Y:S01]  /*71a0*/  IMAD.U32 R6, RZ, RZ, UR6 ;  /* 0x00000006ff067e24 */ /* 0x000fe2000f8e00ff */
[----:B-----5:R-:W-:Y:S01]  /*71b0*/  MOV R11, UR5 ;  /* 0x00000005000b7c02 */ /* 0x020fe20008000f00 */
[----:B------:R-:W-:Y:S02]  /*71c0*/  IMAD.U32 R10, RZ, RZ, UR4 ;  /* 0x00000004ff0a7e24 */ /* 0x000fe4000f8e00ff */
[----:B------:R-:W-:Y:S07]  /*71d0*/  LEPC R20, `(.L_x_122) ;  /* 0x000000001014794e */ /* 0x000fee0000000000 */
[----:B-1--4-:R-:W-:Y:S05]  /*71e0*/  CALL.ABS.NOINC R2 ;  /* 0x0000000002007343 */ /* 0x012fea0003c00000 */
.L_x_122:
[----:B------:R-:W-:Y:S01]  /*71f0*/  SHF.L.U32 R51, R56, 0x10, RZ ;  /* 0x0000001038337819 */ /* 0x000fe200000006ff */
[----:B------:R-:W-:Y:S05]  /*7200*/  WARPSYNC.ALL ;  /* 0x0000000000007948 */ /* 0x000fea0003800000 */
[----:B------:R-:W-:Y:S01]  /*7210*/  R2UR UR4, R48 ;  /* 0x00000000300472ca */ /* 0x000fe200000e0000 */
[----:B------:R-:W-:Y:S01]  /*7220*/  BSSY.RECONVERGENT B0, `(.L_x_123) ;  /* 0x000009d000007945 */ /* 0x000fe20003800200 */
[C---:B------:R-:W-:Y:S02]  /*7230*/  PRMT R49, R56.reuse, 0x8880, RZ ;  /* 0x0000888038317816 */ /* 0x040fe400000000ff */
[----:B------:R-:W-:Y:S02]  /*7240*/  SHF.R.S32.HI R51, RZ, 0x18, R51 ;  /* 0x00000018ff337819 */ /* 0x000fe40000011433 */
[----:B------:R-:W-:Y:S02]  /*7250*/  SHF.L.U32 R52, R56, 0x8, RZ ;  /* 0x0000000838347819 */ /* 0x000fe400000006ff */
[----:B------:R-:W-:Y:S02]  /*7260*/  SHF.L.U32 R53, R57, 0x8, RZ ;  /* 0x0000000839357819 */ /* 0x000fe400000006ff */
[----:B------:R-:W-:Y:S02]  /*7270*/  SHF.R.S32.HI R54, RZ, 0x18, R58 ;  /* 0x00000018ff367819 */ /* 0x000fe4000001143a */
[----:B------:R-:W-:Y:S01]  /*7280*/  SHF.R.S32.HI R53, RZ, 0x18, R53 ;  /* 0x00000018ff357819 */ /* 0x000fe20000011435 */
[----:B------:R-:W2:Y:S01]  /*7290*/  LDTM.x32 R4, tmem[UR4+0x20] ;  /* 0x00002004000479ee */ /* 0x000ea200082c0000 */
[----:B----4-:R-:W-:Y:S02]  /*72a0*/  SHF.L.U32 R55, R62, 0x8, RZ ;  /* 0x000000083e377819 */ /* 0x010fe400000006ff */
[----:B------:R-:W-:Y:S02]  /*72b0*/  ISETP.NE.AND P0, PT, R104, RZ, PT ;  /* 0x000000ff6800720c */ /* 0x000fe40003f05270 */
[----:B------:R-:W-:Y:S02]  /*72c0*/  SHF.R.S32.HI R55, RZ, 0x18, R55 ;  /* 0x00000018ff377819 */ /* 0x000fe40000011437 */
[----:B------:R-:W-:Y:S01]  /*72d0*/  ISETP.NE.AND P6, PT, R72, RZ, PT ;  /* 0x000000ff4800720c */ /* 0x000fe20003fc5270 */
[C---:B--2---:R-:W-:Y:S02]  /*72e0*/  IMAD R0, R46.reuse, R4, RZ ;  /* 0x000000042e007224 */ /* 0x044fe400078e02ff */
[C---:B------:R-:W-:Y:S02]  /*72f0*/  IMAD R2, R46.reuse, R5, RZ ;  /* 0x000000052e027224 */ /* 0x040fe400078e02ff */
[----:B------:R-:W-:Y:S01]  /*7300*/  IMAD R0, R49, R50, R0 ;  /* 0x0000003231007224 */ /* 0x000fe200078e0200 */
[----:B------:R-:W-:Y:S01]  /*7310*/  SHF.R.S32.HI R49, RZ, 0x18, R52 ;  /* 0x00000018ff317819 */ /* 0x000fe20000011434 */
[C---:B------:R-:W-:Y:S01]  /*7320*/  IMAD R3, R46.reuse, R6, RZ ;  /* 0x000000062e037224 */ /* 0x040fe200078e02ff */
[----:B------:R-:W-:Y:S01]  /*7330*/  SHF.L.U32 R52, R57, 0x10, RZ ;  /* 0x0000001039347819 */ /* 0x000fe200000006ff */
[-C--:B------:R-:W-:Y:S01]  /*7340*/  IMAD R2, R51, R50.reuse, R2 ;  /* 0x0000003233027224 */ /* 0x080fe200078e0202 */
[----:B------:R-:W-:Y:S01]  /*7350*/  SHF.R.S32.HI R51, RZ, 0x18, R56 ;  /* 0x00000018ff337819 */ /* 0x000fe20000011438 */
[C---:B------:R-:W-:Y:S02]  /*7360*/  IMAD R7, R46.reuse, R7, RZ ;  /* 0x000000072e077224 */ /* 0x040fe400078e02ff */
[-C--:B------:R-:W-:Y:S01]  /*7370*/  IMAD R3, R49, R50.reuse, R3 ;  /* 0x0000003231037224 */ /* 0x080fe200078e0203 */
[----:B------:R-:W-:Y:S01]  /*7380*/  PRMT R49, R57, 0x8880, RZ ;  /* 0x0000888039317816 */ /* 0x000fe200000000ff */
[----:B------:R-:W-:Y:S01]  /*7390*/  IMAD R7, R51, R50, R7 ;  /* 0x0000003233077224 */ /* 0x000fe200078e0207 */
[----:B------:R-:W-:Y:S01]  /*73a0*/  SHF.R.S32.HI R51, RZ, 0x18, R52 ;  /* 0x00000018ff337819 */ /* 0x000fe20000011434 */
[----:B------:R-:W-:Y:S01]  /*73b0*/  IMAD R4, R46, R8, RZ ;  /* 0x000000082e047224 */ /* 0x000fe200078e02ff */
[----:B------:R-:W-:Y:S01]  /*73c0*/  SHF.L.U32 R52, R58, 0x10, RZ ;  /* 0x000000103a347819 */ /* 0x000fe200000006ff */
[C---:B------:R-:W-:Y:S01]  /*73d0*/  IMAD R5, R46.reuse, R9, RZ ;  /* 0x000000092e057224 */ /* 0x040fe200078e02ff */
[----:B-1----:R-:W-:Y:S01]  /*73e0*/  I2IP.S8.S32.SAT R69, R7, R3, RZ ;  /* 0x0000000307457239 */ /* 0x002fe200000014ff */
[----:B------:R-:W-:Y:S01]  /*73f0*/  IMAD R6, R46, R10, RZ ;  /* 0x0000000a2e067224 */ /* 0x000fe200078e02ff */
[----:B------:R-:W-:Y:S01]  /*7400*/  SHF.R.S32.HI R52, RZ, 0x18, R52 ;  /* 0x00000018ff347819 */ /* 0x000fe20000011434 */
[----:B------:R-:W-:Y:S01]  /*7410*/  IMAD R4, R49, R50, R4 ;  /* 0x0000003231047224 */ /* 0x000fe200078e0204 */
[----:B------:R-:W-:Y:S01]  /*7420*/  I2IP.S8.S32.SAT R68, R2, R0, R69 ;  /* 0x0000000002447239 */ /* 0x000fe20000001445 */
[-C--:B------:R-:W-:Y:S01]  /*7430*/  IMAD R5, R51, R50.reuse, R5 ;  /* 0x0000003233057224 */ /* 0x080fe200078e0205 */
[----:B------:R-:W-:Y:S01]  /*7440*/  SHF.R.S32.HI R49, RZ, 0x18, R57 ;  /* 0x00000018ff317819 */ /* 0x000fe20000011439 */
[----:B------:R-:W-:Y:S01]  /*7450*/  IMAD R11, R46, R11, RZ ;  /* 0x0000000b2e0b7224 */ /* 0x000fe200078e02ff */
[C---:B------:R-:W-:Y:S01]  /*7460*/  PRMT R51, R58.reuse, 0x8880, RZ ;  /* 0x000088803a337816 */ /* 0x040fe200000000ff */
[----:B------:R-:W-:Y:S01]  /*7470*/  IMAD R6, R53, R50, R6 ;  /* 0x0000003235067224 */ /* 0x000fe200078e0206 */
[----:B------:R-:W-:Y:S01]  /*7480*/  SHF.L.U32 R53, R58, 0x8, RZ ;  /* 0x000000083a357819 */ /* 0x000fe200000006ff */
[C---:B------:R-:W-:Y:S02]  /*7490*/  IMAD R8, R46.reuse, R12, RZ ;  /* 0x0000000c2e087224 */ /* 0x040fe400078e02ff */
[C---:B------:R-:W-:Y:S01]  /*74a0*/  IMAD R9, R46.reuse, R13, RZ ;  /* 0x0000000d2e097224 */ /* 0x040fe200078e02ff */
[----:B------:R-:W-:Y:S01]  /*74b0*/  SHF.R.S32.HI R53, RZ, 0x18, R53 ;  /* 0x00000018ff357819 */ /* 0x000fe20000011435 */
[----:B------:R-:W-:Y:S01]  /*74c0*/  IMAD R11, R49, R50, R11 ;  /* 0x00000032310b7224 */ /* 0x000fe200078e020b */
[----:B------:R-:W-:Y:S01]  /*74d0*/  PRMT R49, R59, 0x8880, RZ ;  /* 0x000088803b317816 */ /* 0x000fe200000000ff */
[----:B------:R-:W-:Y:S02]  /*74e0*/  IMAD R10, R46, R14, RZ ;  /* 0x0000000e2e0a7224 */ /* 0x000fe400078e02ff */
[----:B------:R-:W-:Y:S01]  /*74f0*/  IMAD R8, R51, R50, R8 ;  /* 0x0000003233087224 */ /* 0x000fe200078e0208 */
[----:B------:R-:W-:Y:S01]  /*7500*/  I2IP.S8.S32.SAT R70, R11, R6, RZ ;  /* 0x000000060b467239 */ /* 0x000fe200000014ff */
[-C--:B------:R-:W-:Y:S01]  /*7510*/  IMAD R9, R52, R50.reuse, R9 ;  /* 0x0000003234097224 */ /* 0x080fe200078e0209 */
[----:B------:R-:W-:Y:S01]  /*7520*/  SHF.L.U32 R51, R59, 0x10, RZ ;  /* 0x000000103b337819 */ /* 0x000fe200000006ff */
[----:B------:R-:W-:Y:S01]  /*7530*/  IMAD R10, R53, R50, R10 ;  /* 0x00000032350a7224 */ /* 0x000fe200078e020a */
[----:B------:R-:W-:Y:S01]  /*7540*/  I2IP.S8.S32.SAT R69, R5, R4, R70 ;  /* 0x0000000405457239 */ /* 0x000fe20000001446 */
[C---:B------:R-:W-:Y:S01]  /*7550*/  IMAD R15, R46.reuse, R15, RZ ;  /* 0x0000000f2e0f7224 */ /* 0x040fe200078e02ff */
[----:B------:R-:W-:Y:S01]  /*7560*/  SHF.R.S32.HI R51, RZ, 0x18, R51 ;  /* 0x00000018ff337819 */ /* 0x000fe20000011433 */
[----:B------:R-:W-:Y:S01]  /*7570*/  IMAD.SHL.U32 R53, R59, 0x100, RZ ;  /* 0x000001003b357824 */ /* 0x000fe200078e00ff */
[----:B------:R-:W-:Y:S01]  /*7580*/  SHF.R.S32.HI R52, RZ, 0x18, R59 ;  /* 0x00000018ff347819 */ /* 0x000fe2000001143b */
[C---:B------:R-:W-:Y:S02]  /*7590*/  IMAD R12, R46.reuse, R16, RZ ;  /* 0x000000102e0c7224 */ /* 0x040fe400078e02ff */
[----:B------:R-:W-:Y:S01]  /*75a0*/  IMAD R13, R46, R17, RZ ;  /* 0x000000112e0d7224 */ /* 0x000fe200078e02ff */
[----:B------:R-:W-:Y:S01]  /*75b0*/  SHF.R.S32.HI R53, RZ, 0x18, R53 ;  /* 0x00000018ff357819 */ /* 0x000fe20000011435 */
[----:B------:R-:W-:Y:S01]  /*75c0*/  IMAD R15, R54, R50, R15 ;  /* 0x00000032360f7224 */ /* 0x000fe200078e020f */
[----:B------:R-:W-:Y:S01]  /*75d0*/  SHF.L.U32 R54, R61, 0x10, RZ ;  /* 0x000000103d367819 */ /* 0x000fe200000006ff */
[C---:B------:R-:W-:Y:S02]  /*75e0*/  IMAD R14, R46.reuse, R18, RZ ;  /* 0x000000122e0e7224 */ /* 0x040fe400078e02ff */
[----:B------:R-:W-:Y:S01]  /*75f0*/  IMAD R12, R49, R50, R12 ;  /* 0x00000032310c7224 */ /* 0x000fe200078e020c */
[----:B------:R-:W-:Y:S01]  /*7600*/  I2IP.S8.S32.SAT R71, R15, R10, RZ ;  /* 0x0000000a0f477239 */ /* 0x000fe200000014ff */
[----:B------:R-:W-:Y:S01]  /*7610*/  IMAD R19, R46, R19, RZ ;  /* 0x000000132e137224 */ /* 0x000fe200078e02ff */
[----:B------:R-:W-:Y:S01]  /*7620*/  PRMT R49, R60, 0x8880, RZ ;  /* 0x000088803c317816 */ /* 0x000fe200000000ff */
[----:B------:R-:W-:Y:S01]  /*7630*/  IMAD R13, R51, R50, R13 ;  /* 0x00000032330d7224 */ /* 0x000fe200078e020d */
[----:B------:R-:W-:Y:S01]  /*7640*/  I2IP.S8.S32.SAT R70, R9, R8, R71 ;  /* 0x0000000809467239 */ /* 0x000fe20000001447 */
[----:B------:R-:W-:Y:S01]  /*7650*/  IMAD R16, R46, R20, RZ ;  /* 0x000000142e107224 */ /* 0x000fe200078e02ff */
[----:B------:R-:W-:Y:S01]  /*7660*/  SHF.R.S32.HI R54, RZ, 0x18, R54 ;  /* 0x00000018ff367819 */ /* 0x000fe20000011436 */
[-C--:B------:R-:W-:Y:S01]  /*7670*/  IMAD R14, R53, R50.reuse, R14 ;  /* 0x00000032350e7224 */ /* 0x080fe200078e020e */
[----:B------:R-:W-:Y:S01]  /*7680*/  PRMT R53, R61, 0x8880, RZ ;  /* 0x000088803d357816 */ /* 0x000fe200000000ff */
[-C--:B------:R-:W-:Y:S01]  /*7690*/  IMAD R19, R52, R50.reuse, R19 ;  /* 0x0000003234137224 */ /* 0x080fe200078e0213 */
[----:B------:R-:W-:Y:S01]  /*76a0*/  SHF.R.S32.HI R52, RZ, 0x18, R60 ;  /* 0x00000018ff347819 */ /* 0x000fe2000001143c */
[----:B------:R-:W-:Y:S01]  /*76b0*/  IMAD R16, R49, R50, R16 ;  /* 0x0000003231107224 */ /* 0x000fe200078e0210 */
[----:B------:R-:W-:Y:S01]  /*76c0*/  SHF.L.U32 R49, R60, 0x10, RZ ;  /* 0x000000103c317819 */ /* 0x000fe200000006ff */
[----:B------:R-:W-:Y:S01]  /*76d0*/  IMAD R17, R46, R21, RZ ;  /* 0x000000152e117224 */ /* 0x000fe200078e02ff */
[----:B------:R-:W-:Y:S01]  /*76e0*/  SHF.L.U32 R51, R60, 0x8, RZ ;  /* 0x000000083c337819 */ /* 0x000fe200000006ff */
[C---:B------:R-:W-:Y:S01]  /*76f0*/  IMAD R18, R46.reuse, R22, RZ ;  /* 0x000000162e127224 */ /* 0x040fe200078e02ff */
[----:B------:R-:W-:Y:S01]  /*7700*/  SHF.R.S32.HI R49, RZ, 0x18, R49 ;  /* 0x00000018ff317819 */ /* 0x000fe20000011431 */
[C---:B------:R-:W-:Y:S01]  /*7710*/  IMAD R23, R46.reuse, R23, RZ ;  /* 0x000000172e177224 */ /* 0x040fe200078e02ff */
[----:B------:R-:W-:Y:S01]  /*7720*/  SHF.R.S32.HI R51, RZ, 0x18, R51 ;  /* 0x00000018ff337819 */ /* 0x000fe20000011433 */
[C---:B------:R-:W-:Y:S01]  /*7730*/  IMAD R20, R46.reuse, R24, RZ ;  /* 0x000000182e147224 */ /* 0x040fe200078e02ff */
[----:B------:R-:W-:Y:S01]  /*7740*/  I2IP.S8.S32.SAT R71, R19, R14, RZ ;  /* 0x0000000e13477239 */ /* 0x000fe200000014ff */
[----:B------:R-:W-:Y:S02]  /*7750*/  IMAD R17, R49, R50, R17 ;  /* 0x0000003231117224 */ /* 0x000fe400078e0211 */
[----:B------:R-:W-:Y:S01]  /*7760*/  IMAD.SHL.U32 R49, R61, 0x100, RZ ;  /* 0x000001003d317824 */ /* 0x000fe200078e00ff */
[----:B------:R-:W-:Y:S01]  /*7770*/  I2IP.S8.S32.SAT R71, R13, R12, R71 ;  /* 0x0000000c0d477239 */ /* 0x000fe20000001447 */
[-C--:B------:R-:W-:Y:S01]  /*7780*/  IMAD R18, R51, R50.reuse, R18 ;  /* 0x0000003233127224 */ /* 0x080fe200078e0212 */
[----:B------:R-:W-:Y:S01]  /*7790*/  SHF.R.S32.HI R51, RZ, 0x18, R61 ;  /* 0x00000018ff337819 */ /* 0x000fe2000001143d */
[----:B------:R-:W-:Y:S01]  /*77a0*/  IMAD R21, R46, R25, RZ ;  /* 0x000000192e157224 */ /* 0x000fe200078e02ff */
[----:B------:R-:W-:Y:S01]  /*77b0*/  SHF.R.S32.HI R49, RZ, 0x18, R49 ;  /* 0x00000018ff317819 */ /* 0x000fe20000011431 */
[----:B------:R-:W-:Y:S01]  /*77c0*/  IMAD R23, R52, R50, R23 ;  /* 0x0000003234177224 */ /* 0x000fe200078e0217 */
[----:B------:R1:W-:Y:S01]  /*77d0*/  STS.128 [R95+UR49+0x5200], R68 ;  /* 0x005200445f007988 */ /* 0x0003e20008000c31 */
[----:B------:R-:W-:Y:S01]  /*77e0*/  IMAD R22, R46, R26, RZ ;  /* 0x0000001a2e167224 */ /* 0x000fe200078e02ff */
[----:B------:R-:W-:Y:S01]  /*77f0*/  SHF.L.U32 R52, R62, 0x10, RZ ;  /* 0x000000103e347819 */ /* 0x000fe200000006ff */
[----:B------:R-:W-:Y:S01]  /*7800*/  IMAD R20, R53, R50, R20 ;  /* 0x0000003235147224 */ /* 0x000fe200078e0214 */
[----:B------:R-:W-:Y:S01]  /*7810*/  I2IP.S8.S32.SAT R76, R23, R18, RZ ;  /* 0x00000012174c7239 */ /* 0x000fe200000014ff */
[----:B------:R-:W-:Y:S01]  /*7820*/  IMAD R27, R46, R27, RZ ;  /* 0x0000001b2e1b7224 */ /* 0x000fe200078e02ff */
[----:B------:R-:W-:Y:S01]  /*7830*/  PRMT R53, R62, 0x8880, RZ ;  /* 0x000088803e357816 */ /* 0x000fe200000000ff */
[----:B------:R-:W-:Y:S01]  /*7840*/  IMAD R21, R54, R50, R21 ;  /* 0x0000003236157224 */ /* 0x000fe200078e0215 */
[----:B------:R-:W-:Y:S01]  /*7850*/  I2IP.S8.S32.SAT R76, R17, R16, R76 ;  /* 0x00000010114c7239 */ /* 0x000fe2000000144c */
[C---:B------:R-:W-:Y:S01]  /*7860*/  IMAD R24, R46.reuse, R28, RZ ;  /* 0x0000001c2e187224 */ /* 0x040fe200078e02ff */
[----:B------:R-:W-:Y:S01]  /*7870*/  SHF.R.S32.HI R52, RZ, 0x18, R52 ;  /* 0x00000018ff347819 */ /* 0x000fe20000011434 */
[-C--:B------:R-:W-:Y:S01]  /*7880*/  IMAD R22, R49, R50.reuse, R22 ;  /* 0x0000003231167224 */ /* 0x080fe200078e0216 */
[----:B------:R-:W-:Y:S01]  /*7890*/  SHF.R.S32.HI R49, RZ, 0x18, R62 ;  /* 0x00000018ff317819 */ /* 0x000fe2000001143e */
[C---:B------:R-:W-:Y:S01]  /*78a0*/  IMAD R25, R46.reuse, R29, RZ ;  /* 0x0000001d2e197224 */ /* 0x040fe200078e02ff */
[----:B------:R-:W-:Y:S01]  /*78b0*/  SHF.R.S32.HI R54, RZ, 0x18, R63 ;  /* 0x00000018ff367819 */ /* 0x000fe2000001143f */
[-C--:B------:R-:W-:Y:S01]  /*78c0*/  IMAD R27, R51, R50.reuse, R27 ;  /* 0x00000032331b7224 */ /* 0x080fe200078e021b */
[----:B------:R-:W-:Y:S01]  /*78d0*/  PRMT R51, R63, 0x8880, RZ ;  /* 0x000088803f337816 */ /* 0x000fe200000000ff */
[----:B------:R-:W-:Y:S01]  /*78e0*/  IMAD R24, R53, R50, R24 ;  /* 0x0000003235187224 */ /* 0x000fe200078e0218 */
[----:B------:R-:W-:Y:S01]  /*78f0*/  SHF.L.U32 R53, R63, 0x8, RZ ;  /* 0x000000083f357819 */ /* 0x000fe200000006ff */
[----:B------:R-:W-:Y:S01]  /*7900*/  IMAD R26, R46, R30, RZ ;  /* 0x0000001e2e1a7224 */ /* 0x000fe200078e02ff */
[----:B------:R-:W-:Y:S01]  /*7910*/  I2IP.S8.S32.SAT R73, R27, R22, RZ ;  /* 0x000000161b497239 */ /* 0x000fe200000014ff */
[----:B------:R-:W-:Y:S01]  /*7920*/  IMAD R25, R52, R50, R25 ;  /* 0x0000003234197224 */ /* 0x000fe200078e0219 */
[----:B------:R-:W-:Y:S01]  /*7930*/  SHF.L.U32 R52, R63, 0x10, RZ ;  /* 0x000000103f347819 */ /* 0x000fe200000006ff */
[C---:B------:R-:W-:Y:S01]  /*7940*/  IMAD R31, R46.reuse, R31, RZ ;  /* 0x0000001f2e1f7224 */ /* 0x040fe200078e02ff */
[----:B------:R-:W-:Y:S01]  /*7950*/  SHF.R.S32.HI R53, RZ, 0x18, R53 ;  /* 0x00000018ff357819 */ /* 0x000fe20000011435 */
[C---:B------:R-:W-:Y:S01]  /*7960*/  IMAD R28, R46.reuse, R32, RZ ;  /* 0x000000202e1c7224 */ /* 0x040fe200078e02ff */
[----:B------:R-:W-:Y:S01]  /*7970*/  SHF.R.S32.HI R52, RZ, 0x18, R52 ;  /* 0x00000018ff347819 */ /* 0x000fe20000011434 */
[----:B------:R-:W-:Y:S01]  /*7980*/  IMAD R26, R55, R50, R26 ;  /* 0x00000032371a7224 */ /* 0x000fe200078e021a */
[----:B------:R-:W-:Y:S01]  /*7990*/  I2IP.S8.S32.SAT R77, R21, R20, R73 ;  /* 0x00000014154d7239 */ /* 0x000fe20000001449 */
[----:B------:R-:W-:Y:S01]  /*79a0*/  IMAD R29, R46, R33, RZ ;  /* 0x000000212e1d7224 */ /* 0x000fe200078e02ff */
[----:B------:R-:W-:Y:S01]  /*79b0*/  LEA R73, R100, UR49, 0x3 ;  /* 0x0000003164497c11 */ /* 0x000fe2000f8e18ff */
        /* <DEDUP_REMOVED lines=8> */
[----:B------:R-:W-:Y:S01]  /*7a40*/  @P6 SHF.L.U32 R74, R99, 0x1f, RZ ;  /* 0x0000001f634a6819 */ /* 0x000fe200000006ff */
        /* <DEDUP_REMOVED lines=12> */
[----:B------:R-:W-:Y:S02]  /*7b10*/  UIADD3 UR12, UP0, UPT, UR52, 0x680, URZ ;  /* 0x00000680340c7890 */ /* 0x000fe4000ff1e0ff */
[----:B------:R-:W-:Y:S02]  /*7b20*/  UIADD3 UR9, UPT, UPT, UR41, 0x20, URZ ;  /* 0x0000002029097890 */ /* 0x000fe4000fffe0ff */
[----:B------:R-:W-:Y:S02]  /*7b30*/  UIADD3 UR8, UPT, UPT, UR49, 0x5200, URZ ;  /* 0x0000520031087890 */ /* 0x000fe4000fffe0ff */
[----:B------:R-:W-:Y:S01]  /*7b40*/  UIADD3.X UR13, UPT, UPT, URZ, UR53, URZ, UP0, !UPT ;  /* 0x00000035ff0d7290 */ /* 0x000fe200087fe4ff */
[----:B------:R-:W-:Y:S01]  /*7b50*/  UMOV UR10, UR42 ;  /* 0x0000002a000a7c82 */ /* 0x000fe20008000000 */
[----:B------:R-:W-:Y:S01]  /*7b60*/  UMOV UR11, UR36 ;  /* 0x00000024000b7c82 */ /* 0x000fe20008000000 */
[----:B------:R-:W-:Y:S02]  /*7b70*/  UIADD3 UR5, UPT, UPT, UR41, 0xa0, URZ ;  /* 0x000000a029057890 */ /* 0x000fe4000fffe0ff */
[----:B------:R-:W-:Y:S01]  /*7b80*/  UIADD3 UR4, UPT, UPT, UR49, 0x5a00, URZ ;  /* 0x00005a0031047890 */ /* 0x000fe2000fffe0ff */
[----:B------:R-:W-:Y:S03]  /*7b90*/  UMOV UR6, UR42 ;  /* 0x0000002a00067c82 */ /* 0x000fe60008000000 */
[----:B------:R2:W-:Y:S01]  /*7ba0*/  UTMASTG.3D [UR8], [UR12] ;  /* 0x000000080c0073b5 */ /* 0x0005e20008010000 */
[----:B------:R-:W-:Y:S04]  /*7bb0*/  UMOV UR7, UR36 ;  /* 0x0000002400077c82 */ /* 0x000fe80008000000 */
[----:B------:R2:W-:Y:S01]  /*7bc0*/  UTMASTG.3D [UR4], [UR12] ;  /* 0x000000040c0073b5 */ /* 0x0005e20008010000 */
[----:B------:R0:W-:Y:S01]  /*7bd0*/  UTMACMDFLUSH ;  /* 0x00000000000079b7 */ /* 0x0001e20000000000 */
[----:B--2---:R-:W-:Y:S04]  /*7be0*/  DEPBAR.LE SB0, 0x1 ;  /* 0x000080400000791a */ /* 0x004fe80000000000 */
.L_x_124:
[----:B------:R-:W-:Y:S05]  /*7bf0*/  BSYNC.RECONVERGENT B0 ;  /* 0x0000000000007941 */ /* 0x000fea0003800200 */
.L_x_123:
        /* <DEDUP_REMOVED lines=14> */
.L_x_128:
[----:B------:R-:W-:Y:S05]  /*7ce0*/  BSYNC B0 ;  /* 0x0000000000007941 */ /* 0x000fea0003800000 */
.L_x_127:
        /* <DEDUP_REMOVED lines=18> */
.L_x_126:
[----:B------:R-:W-:Y:S05]  /*7e10*/  BSYNC B1 ;  /* 0x0000000000017941 */ /* 0x000fea0003800000 */
.L_x_125:
        /* <DEDUP_REMOVED lines=21> */
.L_x_130:
        /* <DEDUP_REMOVED lines=8> */
[----:B------:R-:W-:Y:S02]  /*7ff0*/  ISETP.NE.AND P6, PT, R72, RZ, PT ;  /* 0x000000ff4800720c */ /* 0x000fe40003fc5270 */
[----:B------:R-:W-:Y:S01]  /*8000*/  SHF.R.S32.HI R53, RZ, 0x18, R53 ;  /* 0x00000018ff357819 */ /* 0x000fe20000011435 */
[----:B------:R-:W2:Y:S01]  /*8010*/  LDTM.x32 R4, tmem[UR4+0x40] ;  /* 0x00004004000479ee */ /* 0x000ea200082c0000 */
[----:B------:R-:W-:Y:S02]  /*8020*/  SHF.R.S32.HI R54, RZ, 0x18, R58 ;  /* 0x00000018ff367819 */ /* 0x000fe4000001143a */
[----:B----4-:R-:W-:Y:S02]  /*8030*/  SHF.L.U32 R55, R62, 0x8, RZ ;  /* 0x000000083e377819 */ /* 0x010fe400000006ff */
[----:B------:R-:W-:Y:S02]  /*8040*/  ISETP.NE.AND P0, PT, R104, RZ, PT ;  /* 0x000000ff6800720c */ /* 0x000fe40003f05270 */
[----:B------:R-:W-:Y:S01]  /*8050*/  SHF.R.S32.HI R55, RZ, 0x18, R55 ;  /* 0x00000018ff377819 */ /* 0x000fe20000011437 */
        /* <DEDUP_REMOVED lines=132> */
[----:B------:R-:W-:Y:S02]  /*88a0*/  UIADD3 UR12, UP0, UPT, UR52, 0x680, URZ ;  /* 0x00000680340c7890 */ /* 0x000fe4000ff1e0ff */
[----:B------:R-:W-:Y:S02]  /*88b0*/  UIADD3 UR5, UPT, UPT, UR41, 0x40, URZ ;  /* 0x0000004029057890 */ /* 0x000fe4000fffe0ff */
[----:B------:R-:W-:Y:S01]  /*88c0*/  MOV R103, UR4 ;  /* 0x0000000400677c02 */ /* 0x000fe20008000f00 */
[----:B------:R-:W-:Y:S01]  /*88d0*/  UIADD3.X UR13, UPT, UPT, URZ, UR53, URZ, UP0, !UPT ;  /* 0x00000035ff0d7290 */ /* 0x000fe200087fe4ff */
[----:B------:R-:W-:Y:S02]  /*88e0*/  UMOV UR6, UR42 ;  /* 0x0000002a00067c82 */ /* 0x000fe40008000000 */
[----:B------:R-:W-:Y:S01]  /*88f0*/  R2UR UR4, R103 ;  /* 0x00000000670472ca */ /* 0x000fe200000e0000 */
[----:B------:R-:W-:Y:S01]  /*8900*/  UMOV UR7, UR36 ;  /* 0x0000002400077c82 */ /* 0x000fe20008000000 */
[----:B------:R-:W-:Y:S02]  /*8910*/  UIADD3 UR9, UPT, UPT, UR41, 0xc0, URZ ;  /* 0x000000c029097890 */ /* 0x000fe4000fffe0ff */
[----:B------:R-:W-:Y:S01]  /*8920*/  UIADD3 UR8, UPT, UPT, UR49, 0x4a00, URZ ;  /* 0x00004a0031087890 */ /* 0x000fe2000fffe0ff */
[----:B------:R-:W-:Y:S01]  /*8930*/  UMOV UR10, UR42 ;  /* 0x0000002a000a7c82 */ /* 0x000fe20008000000 */
[----:B------:R-:W-:Y:S07]  /*8940*/  UMOV UR11, UR36 ;  /* 0x00000024000b7c82 */ /* 0x000fee0008000000 */
[----:B------:R2:W-:Y:S01]  /*8950*/  UTMASTG.3D [UR4], [UR12] ;  /* 0x000000040c0073b5 */ /* 0x0005e20008010000 */
[----:B------:R2:W-:Y:S01]  /*8960*/  UTMASTG.3D [UR8], [UR12] ;  /* 0x000000080c0073b5 */ /* 0x0005e20008010000 */
[----:B------:R0:W-:Y:S01]  /*8970*/  UTMACMDFLUSH ;  /* 0x00000000000079b7 */ /* 0x0001e20000000000 */
[----:B--2---:R-:W-:Y:S04]  /*8980*/  DEPBAR.LE SB0, 0x1 ;  /* 0x000080400000791a */ /* 0x004fe80000000000 */
.L_x_132:
[----:B------:R-:W-:Y:S05]  /*8990*/  BSYNC.RECONVERGENT B0 ;  /* 0x0000000000007941 */ /* 0x000fea0003800200 */
.L_x_131:
        /* <DEDUP_REMOVED lines=14> */
.L_x_136:
[----:B------:R-:W-:Y:S05]  /*8a80*/  BSYNC B0 ;  /* 0x0000000000007941 */ /* 0x000fea0003800000 */
.L_x_135:
        /* <DEDUP_REMOVED lines=18> */
.L_x_134:
[----:B------:R-:W-:Y:S05]  /*8bb0*/  BSYNC B1 ;  /* 0x0000000000017941 */ /* 0x000fea0003800000 */
.L_x_133:
        /* <DEDUP_REMOVED lines=21> */
.L_x_138:
[----:B------:R-:W-:Y:S01]  /*8d10*/  ISETP.NE.AND P0, PT, R104, RZ, PT ;  /* 0x000000ff6800720c */ /* 0x000fe20003f05270 */
[----:B------:R-:W-:Y:S05]  /*8d20*/  WARPSYNC.ALL ;  /* 0x0000000000007948 */ /* 0x000fea0003800000 */
[----:B------:R-:W-:Y:S01]  /*8d30*/  R2UR UR4, R48 ;  /* 0x00000000300472ca */ /* 0x000fe200000e0000 */
[----:B------:R-:W-:Y:S01]  /*8d40*/  IMAD.U32 R77, R58, 0x10000, RZ ;  /* 0x000100003a4d7824 */ /* 0x000fe200078e00ff */
[----:B------:R-:W-:Y:S01]  /*8d50*/  SHF.L.U32 R51, R56, 0x10, RZ ;  /* 0x0000001038337819 */ /* 0x000fe200000006ff */
[----:B----4-:R-:W-:Y:S01]  /*8d60*/  IMAD.U32 R76, R60, 0x10000, RZ ;  /* 0x000100003c4c7824 */ /* 0x010fe200078e00ff */
[----:B------:R-:W-:Y:S01]  /*8d70*/  PRMT R49, R56, 0x8880, RZ ;  /* 0x0000888038317816 */ /* 0x000fe200000000ff */
[----:B------:R-:W-:Y:S01]  /*8d80*/  IMAD.U32 R66, R62, 0x10000, RZ ;  /* 0x000100003e427824 */ /* 0x000fe200078e00ff */
[----:B------:R-:W-:Y:S01]  /*8d90*/  SHF.L.U32 R52, R56, 0x8, RZ ;  /* 0x0000000838347819 */ /* 0x000fe200000006ff */
[----:B------:R-:W-:Y:S01]  /*8da0*/  BSSY.RECONVERGENT B0, `(.L_x_139) ;  /* 0x00000a0000007945 */ /* 0x000fe20003800200 */
[----:B------:R-:W-:Y:S02]  /*8db0*/  SHF.R.S32.HI R51, RZ, 0x18, R51 ;  /* 0x00000018ff337819 */ /* 0x000fe40000011433 */
[C---:B------:R-:W-:Y:S02]  /*8dc0*/  PRMT R82, R57.reuse, 0x8880, RZ ;  /* 0x0000888039527816 */ /* 0x040fe400000000ff */
[----:B------:R-:W-:Y:S01]  /*8dd0*/  SHF.R.S32.HI R52, RZ, 0x18, R52 ;  /* 0x00000018ff347819 */ /* 0x000fe20000011434 */
[----:B------:R-:W2:Y:S01]  /*8de0*/  LDTM.x32 R4, tmem[UR4+0x60] ;  /* 0x00006004000479ee */ /* 0x000ea200082c0000 */
[----:B------:R-:W-:Y:S01]  /*8df0*/  NOP ;  /* 0x0000000000007918 */ /* 0x000fe20000000000 */
[----:B------:R-:W-:Y:S02]  /*8e00*/  IADD3 R106, PT, PT, R106, 0xc0, RZ ;  /* 0x000000c06a6a7810 */ /* 0x000fe40007ffe0ff */
[----:B------:R-:W-:Y:S02]  /*8e10*/  SHF.R.S32.HI R53, RZ, 0x18, R56 ;  /* 0x00000018ff357819 */ /* 0x000fe40000011438 */
[----:B------:R-:W-:Y:S02]  /*8e20*/  LOP3.LUT R106, R106, 0xfefffff8, RZ, 0xc0, !PT ;  /* 0xfefffff86a6a7812 */ /* 0x000fe400078ec0ff */
[----:B------:R-:W-:Y:S02]  /*8e30*/  SHF.L.U32 R81, R57, 0x10, RZ ;  /* 0x0000001039517819 */ /* 0x000fe400000006ff */
[----:B--2---:R2:W-:Y:S01]  /*8e40*/  SYNCS.ARRIVE.TRANS64.RED.A1T0 RZ, [R106+URZ], RZ ;  /* 0x000000ff6aff79a7 */ /* 0x0045e200081004ff */
[----:B------:R-:W-:Y:S02]  /*8e50*/  PRMT R79, R58, 0x8880, RZ ;  /* 0x000088803a4f7816 */ /* 0x000fe400000000ff */
[----:B------:R-:W-:Y:S02]  /*8e60*/  SHF.R.S32.HI R54, RZ, 0x18, R57 ;  /* 0x00000018ff367819 */ /* 0x000fe40000011439 */
[C---:B-1----:R-:W-:Y:S02]  /*8e70*/  PRMT R73, R59.reuse, 0x8880, RZ ;  /* 0x000088803b497816 */ /* 0x042fe400000000ff */
[----:B------:R-:W-:Y:S02]  /*8e80*/  SHF.R.S32.HI R55, RZ, 0x18, R58 ;  /* 0x00000018ff377819 */ /* 0x000fe4000001143a */
[----:B------:R-:W-:Y:S02]  /*8e90*/  SHF.L.U32 R72, R59, 0x10, RZ ;  /* 0x000000103b487819 */ /* 0x000fe400000006ff */
[----:B------:R-:W-:Y:S02]  /*8ea0*/  PRMT R78, R60, 0x8880, RZ ;  /* 0x000088803c4e7816 */ /* 0x000fe400000000ff */
[----:B------:R-:W-:Y:S01]  /*8eb0*/  SHF.R.S32.HI R56, RZ, 0x18, R59 ;  /* 0x00000018ff387819 */ /* 0x000fe2000001143b */
[C---:B------:R-:W-:Y:S01]  /*8ec0*/  IMAD R0, R46.reuse, R4, RZ ;  /* 0x000000042e007224 */ /* 0x040fe200078e02ff */
[C---:B------:R-:W-:Y:S01]  /*8ed0*/  PRMT R70, R61.reuse, 0x8880, RZ ;  /* 0x000088803d467816 */ /* 0x040fe200000000ff */
[C---:B------:R-:W-:Y:S01]  /*8ee0*/  IMAD R2, R46.reuse, R5, RZ ;  /* 0x000000052e027224 */ /* 0x040fe200078e02ff */
[----:B------:R-:W-:Y:S01]  /*8ef0*/  SHF.L.U32 R69, R61, 0x10, RZ ;  /* 0x000000103d457819 */ /* 0x000fe200000006ff */
[----:B------:R-:W-:Y:S01]  /*8f00*/  IMAD R3, R46, R6, RZ ;  /* 0x000000062e037224 */ /* 0x000fe200078e02ff */
[----:B------:R-:W-:Y:S01]  /*8f10*/  PRMT R67, R62, 0x8880, RZ ;  /* 0x000088803e437816 */ /* 0x000fe200000000ff */
[-C--:B------:R-:W-:Y:S01]  /*8f20*/  IMAD R0, R49, R50.reuse, R0 ;  /* 0x0000003231007224 */ /* 0x080fe200078e0200 */
[----:B------:R-:W-:Y:S01]  /*8f30*/  PRMT R64, R63, 0x8880, RZ ;  /* 0x000088803f407816 */ /* 0x000fe200000000ff */
[----:B------:R-:W-:Y:S01]  /*8f40*/  IMAD R7, R46, R7, RZ ;  /* 0x000000072e077224 */ /* 0x000fe200078e02ff */
[----:B------:R-:W-:Y:S01]  /*8f50*/  SHF.L.U32 R80, R57, 0x8, RZ ;  /* 0x0000000839507819 */ /* 0x000fe200000006ff */
[-C--:B------:R-:W-:Y:S01]  /*8f60*/  IMAD R2, R51, R50.reuse, R2 ;  /* 0x0000003233027224 */ /* 0x080fe200078e0202 */
[----:B------:R-:W-:Y:S01]  /*8f70*/  SHF.R.S32.HI R51, RZ, 0x18, R81 ;  /* 0x00000018ff337819 */ /* 0x000fe20000011451 */
[----:B------:R-:W-:Y:S01]  /*8f80*/  IMAD R3, R52, R50, R3 ;  /* 0x0000003234037224 */ /* 0x000fe200078e0203 */
[----:B------:R-:W-:Y:S01]  /*8f90*/  SHF.R.S32.HI R52, RZ, 0x18, R72 ;  /* 0x00000018ff347819 */ /* 0x000fe20000011448 */
[----:B------:R-:W-:Y:S01]  /*8fa0*/  IMAD.MOV.U32 R49, RZ, RZ, R82 ;  /* 0x000000ffff317224 */ /* 0x000fe200078e0052 */
[----:B------:R-:W-:Y:S01]  /*8fb0*/  SHF.R.S32.HI R57, RZ, 0x18, R60 ;  /* 0x00000018ff397819 */ /* 0x000fe2000001143c */
[----:B------:R-:W-:Y:S01]  /*8fc0*/  IMAD R8, R46, R8, RZ ;  /* 0x000000082e087224 */ /* 0x000fe200078e02ff */
[----:B------:R-:W-:Y:S01]  /*8fd0*/  SHF.L.U32 R74, R58, 0x8, RZ ;  /* 0x000000083a4a7819 */ /* 0x000fe200000006ff */
[----:B------:R-:W-:Y:S01]  /*8fe0*/  IMAD R7, R53, R50, R7 ;  /* 0x0000003235077224 */ /* 0x000fe200078e0207 */
[----:B------:R-:W-:Y:S01]  /*8ff0*/  SHF.R.S32.HI R53, RZ, 0x18, R80 ;  /* 0x00000018ff357819 */ /* 0x000fe20000011450 */
[C---:B------:R-:W-:Y:S01]  /*9000*/  IMAD R9, R46.reuse, R9, RZ ;  /* 0x000000092e097224 */ /* 0x040fe200078e02ff */
[----:B------:R-:W-:Y:S01]  /*9010*/  SHF.R.S32.HI R58, RZ, 0x18, R61 ;  /* 0x00000018ff3a7819 */ /* 0x000fe2000001143d */
[C---:B------:R-:W-:Y:S01]  /*9020*/  IMAD R10, R46.reuse, R10, RZ ;  /* 0x0000000a2e0a7224 */ /* 0x040fe200078e02ff */
[----:B------:R-:W-:Y:S01]  /*9030*/  I2IP.S8.S32.SAT R109, R7, R3, RZ ;  /* 0x00000003076d7239 */ /* 0x000fe200000014ff */
[----:B------:R-:W-:Y:S01]  /*9040*/  IMAD R8, R49, R50, R8 ;  /* 0x0000003231087224 */ /* 0x000fe200078e0208 */
[----:B------:R-:W-:Y:S01]  /*9050*/  MOV R49, R79 ;  /* 0x0000004f00317202 */ /* 0x000fe20000000f00 */
[----:B------:R-:W-:Y:S01]  /*9060*/  IMAD R11, R46, R11, RZ ;  /* 0x0000000b2e0b7224 */ /* 0x000fe200078e02ff */
[----:B------:R-:W-:Y:S01]  /*9070*/  I2IP.S8.S32.SAT R112, R2, R0, R109 ;  /* 0x0000000002707239 */ /* 0x000fe2000000146d */
[-C--:B------:R-:W-:Y:S01]  /*9080*/  IMAD R9, R51, R50.reuse, R9 ;  /* 0x0000003233097224 */ /* 0x080fe200078e0209 */
[----:B------:R-:W-:Y:S01]  /*9090*/  SHF.R.S32.HI R51, RZ, 0x18, R77 ;  /* 0x00000018ff337819 */ /* 0x000fe2000001144d */
[----:B------:R-:W-:Y:S01]  /*90a0*/  IMAD R10, R53, R50, R10 ;  /* 0x00000032350a7224 */ /* 0x000fe200078e020a */
[----:B------:R-:W-:Y:S01]  /*90b0*/  SHF.L.U32 R71, R59, 0x8, RZ ;  /* 0x000000083b477819 */ /* 0x000fe200000006ff */
[----:B------:R-:W-:Y:S01]  /*90c0*/  IMAD R4, R46, R12, RZ ;  /* 0x0000000c2e047224 */ /* 0x000fe200078e02ff */
[----:B------:R-:W-:Y:S01]  /*90d0*/  SHF.R.S32.HI R59, RZ, 0x18, R62 ;  /* 0x00000018ff3b7819 */ /* 0x000fe2000001143e */
[-C--:B------:R-:W-:Y:S01]  /*90e0*/  IMAD R11, R54, R50.reuse, R11 ;  /* 0x00000032360b7224 */ /* 0x080fe200078e020b */
[----:B------:R-:W-:Y:S01]  /*90f0*/  SHF.R.S32.HI R53, RZ, 0x18, R71 ;  /* 0x00000018ff357819 */ /* 0x000fe20000011447 */
[----:B------:R-:W-:Y:S01]  /*9100*/  IMAD R5, R46, R13, RZ ;  /* 0x0000000d2e057224 */ /* 0x000fe200078e02ff */
[----:B------:R-:W-:Y:S01]  /*9110*/  SHF.L.U32 R75, R60, 0x8, RZ ;  /* 0x000000083c4b7819 */ /* 0x000fe200000006ff */
[----:B------:R-:W-:Y:S01]  /*9120*/  IMAD R4, R49, R50, R4 ;  /* 0x0000003231047224 */ /* 0x000fe200078e0204 */
[----:B------:R-:W-:Y:S01]  /*9130*/  SHF.R.S32.HI R49, RZ, 0x18, R74 ;  /* 0x00000018ff317819 */ /* 0x000fe2000001144a */
[C---:B------:R-:W-:Y:S01]  /*9140*/  IMAD R6, R46.reuse, R14, RZ ;  /* 0x0000000e2e067224 */ /* 0x040fe200078e02ff */
[----:B------:R-:W-:Y:S01]  /*9150*/  I2IP.S8.S32.SAT R113, R11, R10, RZ ;  /* 0x0000000a0b717239 */ /* 0x000fe200000014ff */
[C---:B------:R-:W-:Y:S01]  /*9160*/  IMAD R15, R46.reuse, R15, RZ ;  /* 0x0000000f2e0f7224 */ /* 0x040fe200078e02ff */
[----:B------:R-:W-:Y:S01]  /*9170*/  SHF.R.S32.HI R60, RZ, 0x18, R63 ;  /* 0x00000018ff3c7819 */ /* 0x000fe2000001143f */
[----:B------:R-:W-:Y:S01]  /*9180*/  IMAD R5, R51, R50, R5 ;  /* 0x0000003233057224 */ /* 0x000fe200078e0205 */
[----:B------:R-:W-:Y:S01]  /*9190*/  MOV R51, R73 ;  /* 0x0000004900337202 */ /* 0x000fe20000000f00 */
[C---:B------:R-:W-:Y:S01]  /*91a0*/  IMAD R12, R46.reuse, R16, RZ ;  /* 0x000000102e0c7224 */ /* 0x040fe200078e02ff */
[----:B------:R-:W-:Y:S01]  /*91b0*/  I2IP.S8.S32.SAT R113, R9, R8, R113 ;  /* 0x0000000809717239 */ /* 0x000fe20000001471 */
[----:B------:R-:W-:Y:S01]  /*91c0*/  IMAD R6, R49, R50, R6 ;  /* 0x0000003231067224 */ /* 0x000fe200078e0206 */
[----:B------:R-:W-:Y:S01]  /*91d0*/  MOV R49, R78 ;  /* 0x0000004e00317202 */ /* 0x000fe20000000f00 */
[----:B------:R-:W-:Y:S01]  /*91e0*/  IMAD R13, R46, R17, RZ ;  /* 0x000000112e0d7224 */ /* 0x000fe200078e02ff */
[----:B------:R-:W-:Y:S01]  /*91f0*/  SHF.L.U32 R68, R61, 0x8, RZ ;  /* 0x000000083d447819 */ /* 0x000fe200000006ff */
[----:B------:R-:W-:Y:S01]  /*9200*/  IMAD R15, R55, R50, R15 ;  /* 0x00000032370f7224 */ /* 0x000fe200078e020f */
[----:B------:R-:W-:Y:S01]  /*9210*/  SHF.L.U32 R65, R62, 0x8, RZ ;  /* 0x000000083e417819 */ /* 0x000fe200000006ff */
[C---:B------:R-:W-:Y:S01]  /*9220*/  IMAD R14, R46.reuse, R18, RZ ;  /* 0x000000122e0e7224 */ /* 0x040fe200078e02ff */
[----:B------:R-:W-:Y:S01]  /*9230*/  SHF.L.U32 R62, R63, 0x10, RZ ;  /* 0x000000103f3e7819 */ /* 0x000fe200000006ff */
[----:B------:R-:W-:Y:S01]  /*9240*/  IMAD R12, R51, R50, R12 ;  /* 0x00000032330c7224 */ /* 0x000fe200078e020c */
[----:B------:R-:W-:Y:S01]  /*9250*/  I2IP.S8.S32.SAT R114, R15, R6, RZ ;  /* 0x000000060f727239 */ /* 0x000fe200000014ff */
[----:B------:R-:W-:Y:S01]  /*9260*/  IMAD R19, R46, R19, RZ ;  /* 0x000000132e137224 */ /* 0x000fe200078e02ff */
[----:B------:R-:W-:Y:S01]  /*9270*/  SHF.R.S32.HI R51, RZ, 0x18, R76 ;  /* 0x00000018ff337819 */ /* 0x000fe2000001144c */
[----:B------:R-:W-:Y:S01]  /*9280*/  IMAD R13, R52, R50, R13 ;  /* 0x00000032340d7224 */ /* 0x000fe200078e020d */
[----:B------:R-:W-:Y:S01]  /*9290*/  I2IP.S8.S32.SAT R114, R5, R4, R114 ;  /* 0x0000000405727239 */ /* 0x000fe20000001472 */
[C---:B------:R-:W-:Y:S01]  /*92a0*/  IMAD R16, R46.reuse, R20, RZ ;  /* 0x000000142e107224 */ /* 0x040fe200078e02ff */
[----:B------:R-:W-:Y:S01]  /*92b0*/  SHF.R.S32.HI R52, RZ, 0x18, R62 ;  /* 0x00000018ff347819 */ /* 0x000fe2000001143e */
[-C--:B------:R-:W-:Y:S01]  /*92c0*/  IMAD R14, R53, R50.reuse, R14 ;  /* 0x00000032350e7224 */ /* 0x080fe200078e020e */
[----:B------:R-:W-:Y:S01]  /*92d0*/  SHF.R.S32.HI R53, RZ, 0x18, R75 ;  /* 0x00000018ff357819 */ /* 0x000fe2000001144b */
[----:B------:R-:W-:Y:S01]  /*92e0*/  IMAD R17, R46, R21, RZ ;  /* 0x000000152e117224 */ /* 0x000fe200078e02ff */
[----:B------:R-:W-:Y:S01]  /*92f0*/  SHF.L.U32 R61, R63, 0x8, RZ ;  /* 0x000000083f3d7819 */ /* 0x000fe200000006ff */
[----:B------:R-:W-:Y:S01]  /*9300*/  IMAD R19, R56, R50, R19 ;  /* 0x0000003238137224 */ /* 0x000fe200078e0213 */
[----:B------:R-:W-:Y:S01]  /*9310*/  IADD3 R44, PT, PT, R44, 0x1, RZ ;  /* 0x000000012c2c7810 */ /* 0x000fe20007ffe0ff */
[C---:B------:R-:W-:Y:S02]  /*9320*/  IMAD R18, R46.reuse, R22, RZ ;  /* 0x000000162e127224 */ /* 0x040fe400078e02ff */
[----:B------:R-:W-:Y:S01]  /*9330*/  IMAD R16, R49, R50, R16 ;  /* 0x0000003231107224 */ /* 0x000fe200078e0210 */
[----:B------:R-:W-:Y:S01]  /*9340*/  I2IP.S8.S32.SAT R115, R19, R14, RZ ;  /* 0x0000000e13737239 */ /* 0x000fe200000014ff */
[C---:B------:R-:W-:Y:S02]  /*9350*/  IMAD R23, R46.reuse, R23, RZ ;  /* 0x000000172e177224 */ /* 0x040fe400078e02ff */
[----:B------:R-:W-:Y:S01]  /*9360*/  IMAD R17, R51, R50, R17 ;  /* 0x0000003233117224 */ /* 0x000fe200078e0211 */
[----:B------:R-:W-:Y:S01]  /*9370*/  I2IP.S8.S32.SAT R115, R13, R12, R115 ;  /* 0x0000000c0d737239 */ /* 0x000fe20000001473 */
[C---:B------:R-:W-:Y:S01]  /*9380*/  IMAD R20, R46.reuse, R24, RZ ;  /* 0x000000182e147224 */ /* 0x040fe200078e02ff */
[----:B------:R-:W-:Y:S01]  /*9390*/  SHF.R.S32.HI R51, RZ, 0x18, R69 ;  /* 0x00000018ff337819 */ /* 0x000fe20000011445 */
[-C--:B------:R-:W-:Y:S01]  /*93a0*/  IMAD R18, R53, R50.reuse, R18 ;  /* 0x0000003235127224 */ /* 0x080fe200078e0212 */
[----:B------:R-:W-:Y:S01]  /*93b0*/  SHF.R.S32.HI R53, RZ, 0x18, R68 ;  /* 0x00000018ff357819 */ /* 0x000fe20000011444 */
[----:B------:R-:W-:Y:S01]  /*93c0*/  IMAD.MOV.U32 R49, RZ, RZ, R70 ;  /* 0x000000ffff317224 */ /* 0x000fe200078e0046 */
[----:B------:R2:W-:Y:S01]  /*93d0*/  STS.128 [R95+UR49+0x5200], R112 ;  /* 0x005200705f007988 */ /* 0x0005e20008000c31 */
[C---:B------:R-:W-:Y:S02]  /*93e0*/  IMAD R21, R46.reuse, R25, RZ ;  /* 0x000000192e157224 */ /* 0x040fe400078e02ff */
[----:B------:R-:W-:Y:S02]  /*93f0*/  IMAD R23, R57, R50, R23 ;  /* 0x0000003239177224 */ /* 0x000fe400078e0217 */
[C---:B------:R-:W-:Y:S02]  /*9400*/  IMAD R22, R46.reuse, R26, RZ ;  /* 0x0000001a2e167224 */ /* 0x040fe400078e02ff */
[----:B------:R-:W-:Y:S01]  /*9410*/  IMAD R20, R49, R50, R20 ;  /* 0x0000003231147224 */ /* 0x000fe200078e0214 */
[----:B------:R-:W-:Y:S01]  /*9420*/  I2IP.S8.S32.SAT R116, R23, R18, RZ ;  /* 0x0000001217747239 */ /* 0x000fe200000014ff */
[C---:B------:R-:W-:Y:S01]  /*9430*/  IMAD R27, R46.reuse, R27, RZ ;  /* 0x0000001b2e1b7224 */ /* 0x040fe200078e02ff */
[----:B------:R-:W-:Y:S01]  /*9440*/  MOV R49, R67 ;  /* 0x0000004300317202 */ /* 0x000fe20000000f00 */
[----:B------:R-:W-:Y:S01]  /*9450*/  IMAD R21, R51, R50, R21 ;  /* 0x0000003233157224 */ /* 0x000fe200078e0215 */
[----:B------:R-:W-:Y:S01]  /*9460*/  I2IP.S8.S32.SAT R116, R17, R16, R116 ;  /* 0x0000001011747239 */ /* 0x000fe20000001474 */
[----:B------:R-:W-:Y:S01]  /*9470*/  IMAD R24, R46, R28, RZ ;  /* 0x0000001c2e187224 */ /* 0x000fe200078e02ff */
[----:B------:R-:W-:Y:S01]  /*9480*/  SHF.R.S32.HI R51, RZ, 0x18, R66 ;  /* 0x00000018ff337819 */ /* 0x000fe20000011442 */
[-C--:B------:R-:W-:Y:S01]  /*9490*/  IMAD R22, R53, R50.reuse, R22 ;  /* 0x0000003235167224 */ /* 0x080fe200078e0216 */
[----:B------:R-:W-:Y:S01]  /*94a0*/  SHF.R.S32.HI R53, RZ, 0x18, R61 ;  /* 0x00000018ff357819 */ /* 0x000fe2000001143d */
[-C--:B------:R-:W-:Y:S02]  /*94b0*/  IMAD R27, R58, R50.reuse, R27 ;  /* 0x000000323a1b7224 */ /* 0x080fe400078e021b */
[C---:B------:R-:W-:Y:S02]  /*94c0*/  IMAD R25, R46.reuse, R29, RZ ;  /* 0x0000001d2e197224 */ /* 0x040fe400078e02ff */
[----:B------:R-:W-:Y:S01]  /*94d0*/  IMAD R24, R49, R50, R24 ;  /* 0x0000003231187224 */ /* 0x000fe200078e0218 */
[----:B------:R-:W-:Y:S01]  /*94e0*/  SHF.R.S32.HI R49, RZ, 0x18, R65 ;  /* 0x00000018ff317819 */ /* 0x000fe20000011441 */
[C---:B------:R-:W-:Y:S01]  /*94f0*/  IMAD R26, R46.reuse, R30, RZ ;  /* 0x0000001e2e1a7224 */ /* 0x040fe200078e02ff */
[----:B------:R-:W-:Y:S01]  /*9500*/  I2IP.S8.S32.SAT R117, R27, R22, RZ ;  /* 0x000000161b757239 */ /* 0x000fe200000014ff */
[C---:B------:R-:W-:Y:S02]  /*9510*/  IMAD R31, R46.reuse, R31, RZ ;  /* 0x0000001f2e1f7224 */ /* 0x040fe400078e02ff */
[----:B------:R-:W-:Y:S01]  /*9520*/  IMAD R25, R51, R50, R25 ;  /* 0x0000003233197224 */ /* 0x000fe200078e0219 */
[----:B------:R-:W-:Y:S01]  /*9530*/  MOV R51, R64 ;  /* 0x0000004000337202 */ /* 0x000fe20000000f00 */
[C---:B------:R-:W-:Y:S01]  /*9540*/  IMAD R28, R46.reuse, R32, RZ ;  /* 0x000000202e1c7224 */ /* 0x040fe200078e02ff */
[----:B------:R-:W-:Y:S01]  /*9550*/  I2IP.S8.S32.SAT R117, R21, R20, R117 ;  /* 0x0000001415757239 */ /* 0x000fe20000001475 */
[-C--:B------:R-:W-:Y:S02]  /*9560*/  IMAD R26, R49, R50.reuse, R26 ;  /* 0x00000032311a7224 */ /* 0x080fe400078e021a */
[C---:B------:R-:W-:Y:S02]  /*9570*/  IMAD R29, R46.reuse, R33, RZ ;  /* 0x000000212e1d7224 */ /* 0x040fe400078e02ff */
[-C--:B------:R-:W-:Y:S02]  /*9580*/  IMAD R31, R59, R50.reuse, R31 ;  /* 0x000000323b1f7224 */ /* 0x080fe400078e021f */
[----:B------:R-:W-:Y:S02]  /*9590*/  IMAD R28, R51, R50, R28 ;  /* 0x00000032331c7224 */ /* 0x000fe400078e021c */
[----:B------:R-:W-:Y:S01]  /*95a0*/  IMAD R30, R46, R34, RZ ;  /* 0x000000222e1e7224 */ /* 0x000fe200078e02ff */
[----:B------:R-:W-:Y:S01]  /*95b0*/  I2IP.S8.S32.SAT R109, R31, R26, RZ ;  /* 0x0000001a1f6d7239 */ /* 0x000fe200000014ff */
[----:B------:R-:W-:Y:S02]  /*95c0*/  IMAD R29, R52, R50, R29 ;  /* 0x00000032341d7224 */ /* 0x000fe400078e021d */
[----:B------:R-:W-:Y:S01]  /*95d0*/  IMAD R35, R46, R35, RZ ;  /* 0x000000232e237224 */ /* 0x000fe200078e02ff */
[----:B------:R-:W-:Y:S01]  /*95e0*/  I2IP.S8.S32.SAT R118, R25, R24, R109 ;  /* 0x0000001819767239 */ /* 0x000fe2000000146d */
[-C--:B------:R-:W-:Y:S02]  /*95f0*/  IMAD R30, R53, R50.reuse, R30 ;  /* 0x00000032351e7224 */ /* 0x080fe400078e021e */
        /* <DEDUP_REMOVED lines=9> */
[----:B-1----:R-:W1:Y:S02]  /*9690*/  FENCE.VIEW.ASYNC.S ;  /* 0x00000000000073c6 */ /* 0x002e640000000000 */
[----:B-1----:R-:W-:Y:S06]  /*96a0*/  BAR.SYNC.DEFER_BLOCKING 0x1, 0x80 ;  /* 0x0042000000007b1d */ /* 0x002fec0000010000 */
        /* <DEDUP_REMOVED lines=14> */
[----:B-1----:R-:W-:Y:S04]  /*9790*/  DEPBAR.LE SB0, 0x1 ;  /* 0x000080400000791a */ /* 0x002fe80000000000 */
.L_x_140:
[----:B------:R-:W-:Y:S05]  /*97a0*/  BSYNC.RECONVERGENT B0 ;  /* 0x0000000000007941 */ /* 0x000fea0003800200 */
.L_x_139:
[----:B------:R-:W-:Y:S01]  /*97b0*/  BAR.SYNC.DEFER_BLOCKING 0x1, 0x80 ;  /* 0x0042000000007b1d */ /* 0x000fe20000010000 */
[----:B------:R-:W-:Y:S01]  /*97c0*/  ISETP.NE.AND P2, PT, R105, RZ, PT ;  /* 0x000000ff6900720c */ /* 0x000fe20003f45270 */
[----:B------:R-:W-:Y:S01]  /*97d0*/  IMAD.IADD R20, R43, 0x1, R83 ;  /* 0x000000012b147824 */ /* 0x000fe200078e0253 */
[----:B------:R-:W-:Y:S01]  /*97e0*/  ISETP.NE.AND P0, PT, R107, 0x2, PT ;  /* 0x000000026b00780c */ /* 0x000fe20003f05270 */
[----:B------:R-:W-:Y:S01]  /*97f0*/  IMAD.IADD R21, R45, 0x1, R90 ;  /* 0x000000012d157824 */ /* 0x000fe200078e025a */
[----:B------:R-:W-:Y:S02]  /*9800*/  ISETP.NE.AND P1, PT, R44, 0x4, PT ;  /* 0x000000042c00780c */ /* 0x000fe40003f25270 */
[----:B------:R-:W-:Y:S02]  /*9810*/  SEL R0, RZ, 0x1, P0 ;  /* 0x00000001ff007807 */ /* 0x000fe40000000000 */
[----:B------:R-:W-:Y:S02]  /*9820*/  SEL R3, RZ, 0x1, P1 ;  /* 0x00000001ff037807 */ /* 0x000fe40000800000 */
[----:B------:R-:W-:Y:S02]  /*9830*/  LOP3.LUT R101, R101, R0, RZ, 0x3c, !PT ;  /* 0x0000000065657212 */ /* 0x000fe400078e3cff */
[----:B------:R-:W-:Y:S02]  /*9840*/  LOP3.LUT R102, R102, R3, RZ, 0x3c, !PT ;  /* 0x0000000366667212 */ /* 0x000fe400078e3cff */
[----:B------:R-:W-:Y:S02]  /*9850*/  @P2 R2UR UR36, R98 ;  /* 0x00000000622422ca */ /* 0x000fe400000e0000 */
[----:B------:R-:W-:Y:S02]  /*9860*/  SEL R107, R107, RZ, P0 ;  /* 0x000000ff6b6b7207 */ /* 0x000fe40000000000 */
[----:B------:R-:W-:Y:S01]  /*9870*/  SEL R44, R44, RZ, P1 ;  /* 0x000000ff2c2c7207 */ /* 0x000fe20000800000 */
[----:B------:R-:W-:Y:S10]  /*9880*/  @P2 BRA `(.L_x_141) ;  /* 0xffffffb800f02947 */ /* 0x000ff4000383ffff */
[----:B------:R-:W-:Y:S05]  /*9890*/  EXIT ;  /* 0x000000000000794d */ /* 0x000fea0003800000 */
.L_x_24:
[----:B--2---:R2:W4:Y:S02]  /*98a0*/  SYNCS.PHASECHK.TRANS64.TRYWAIT P0, [R3+URZ+0xf0], R2 ;  /* 0x0000f002030075a7 */ /* 0x00452400080011ff */
[----:B----4-:R-:W-:Y:S05]  /*98b0*/  @!P0 NANOSLEEP.SYNCS 0x989680 ;  /* 0x009896800000895d */ /* 0x010fea0003900000 */
[----:B------:R-:W4:Y:S02]  /*98c0*/  @!P0 SYNCS.PHASECHK.TRANS64 P0, [R3+URZ+0xf0], R2 ;  /* 0x0000f002030085a7 */ /* 0x000f2400080010ff */
[----:B----4-:R-:W-:Y:S05]  /*98d0*/  @!P0 BRA `(.L_x_24) ;  /* 0xfffffffc00f08947 */ /* 0x010fea000383ffff */
[----:B------:R-:W-:Y:S05]  /*98e0*/  BRA `(.L_x_142) ;  /* 0xffffff7c00c07947 */ /* 0x000fea000383ffff */
.L_x_27:
[----:B-1----:R-:W-:-:S07]  /*98f0*/  MOV R2, UR33 ;  /* 0x0000002100027c02 */ /* 0x002fce0008000f00 */
.L_x_143:
[----:B-1----:R1:W2:Y:S02]  /*9900*/  SYNCS.PHASECHK.TRANS64.TRYWAIT P0, [R2+URZ+0x18], R5 ;  /* 0x00001805020075a7 */ /* 0x0022a400080011ff */
[----:B--2---:R-:W-:Y:S05]  /*9910*/  @!P0 NANOSLEEP.SYNCS 0x989680 ;  /* 0x009896800000895d */ /* 0x004fea0003900000 */
[----:B------:R-:W2:Y:S02]  /*9920*/  @!P0 SYNCS.PHASECHK.TRANS64 P0, [R2+URZ+0x18], R5 ;  /* 0x00001805020085a7 */ /* 0x000ea400080010ff */
[----:B--2---:R-:W-:Y:S05]  /*9930*/  @!P0 BRA `(.L_x_143) ;  /* 0xfffffffc00f08947 */ /* 0x004fea000383ffff */
[----:B------:R-:W-:Y:S05]  /*9940*/  BRA `(.L_x_26) ;  /* 0xffffff8000287947 */ /* 0x000fea000383ffff */
.L_x_34:
[----:B-1----:R-:W-:-:S07]  /*9950*/  MOV R2, UR17 ;  /* 0x0000001100027c02 */ /* 0x002fce0008000f00 */
.L_x_144:
[----:B-1----:R1:W2:Y:S02]  /*9960*/  SYNCS.PHASECHK.TRANS64.TRYWAIT P0, [R2+URZ+0x18], R5 ;  /* 0x00001805020075a7 */ /* 0x0022a400080011ff */
[----:B--2---:R-:W-:Y:S05]  /*9970*/  @!P0 NANOSLEEP.SYNCS 0x989680 ;  /* 0x009896800000895d */ /* 0x004fea0003900000 */
[----:B------:R-:W2:Y:S02]  /*9980*/  @!P0 SYNCS.PHASECHK.TRANS64 P0, [R2+URZ+0x18], R5 ;  /* 0x00001805020085a7 */ /* 0x000ea400080010ff */
[----:B--2---:R-:W-:Y:S05]  /*9990*/  @!P0 BRA `(.L_x_144) ;  /* 0xfffffffc00f08947 */ /* 0x004fea000383ffff */
[----:B------:R-:W-:Y:S05]  /*99a0*/  BRA `(.L_x_33) ;  /* 0xffffff8000e47947 */ /* 0x000fea000383ffff */
.L_x_39:
[----:B-1----:R1:W2:Y:S02]  /*99b0*/  SYNCS.PHASECHK.TRANS64.TRYWAIT P0, [R2+URZ+0x80], R3 ;  /* 0x00008003020075a7 */ /* 0x0022a400080011ff */
[----:B--2---:R-:W-:Y:S05]  /*99c0*/  @!P0 NANOSLEEP.SYNCS 0x989680 ;  /* 0x009896800000895d */ /* 0x004fea0003900000 */
[----:B------:R-:W2:Y:S02]  /*99d0*/  @!P0 SYNCS.PHASECHK.TRANS64 P0, [R2+URZ+0x80], R3 ;  /* 0x00008003020085a7 */ /* 0x000ea400080010ff */
[----:B--2---:R-:W-:Y:S05]  /*99e0*/  @!P0 BRA `(.L_x_39) ;  /* 0xfffffffc00f08947 */ /* 0x004fea000383ffff */
[----:B------:R-:W-:Y:S05]  /*99f0*/  BRA `(.L_x_145) ;  /* 0xffffff8400887947 */ /* 0x000fea000383ffff */
.L_x_43:
[----:B---3--:R-:W-:-:S07]  /*9a00*/  MOV R0, UR4 ;  /* 0x0000000400007c02 */ /* 0x008fce0008000f00 */
.L_x_146:
[----:B-1----:R1:W2:Y:S02]  /*9a10*/  SYNCS.PHASECHK.TRANS64.TRYWAIT P0, [R0+URZ], R3 ;  /* 0x00000003000075a7 */ /* 0x0022a400080011ff */
[----:B--2---:R-:W-:Y:S05]  /*9a20*/  @!P0 NANOSLEEP.SYNCS 0x989680 ;  /* 0x009896800000895d */ /* 0x004fea0003900000 */
[----:B------:R-:W2:Y:S02]  /*9a30*/  @!P0 SYNCS.PHASECHK.TRANS64 P0, [R0+URZ], R3 ;  /* 0x00000003000085a7 */ /* 0x000ea400080010ff */
[----:B--2---:R-:W-:Y:S05]  /*9a40*/  @!P0 BRA `(.L_x_146) ;  /* 0xfffffffc00f08947 */ /* 0x004fea000383ffff */
[----:B------:R-:W-:Y:S05]  /*9a50*/  BRA `(.L_x_147) ;  /* 0xffffff8800f87947 */ /* 0x000fea000383ffff */
.L_x_44:
[----:B---3--:R-:W-:-:S07]  /*9a60*/  MOV R0, UR4 ;  /* 0x0000000400007c02 */ /* 0x008fce0008000f00 */
.L_x_148:
[----:B-1----:R1:W2:Y:S02]  /*9a70*/  SYNCS.PHASECHK.TRANS64.TRYWAIT P0, [R0+URZ], R3 ;  /* 0x00000003000075a7 */ /* 0x0022a400080011ff */
[----:B--2---:R-:W-:Y:S05]  /*9a80*/  @!P0 NANOSLEEP.SYNCS 0x989680 ;  /* 0x009896800000895d */ /* 0x004fea0003900000 */
[----:B------:R-:W2:Y:S02]  /*9a90*/  @!P0 SYNCS.PHASECHK.TRANS64 P0, [R0+URZ], R3 ;  /* 0x00000003000085a7 */ /* 0x000ea400080010ff */
[----:B--2---:R-:W-:Y:S05]  /*9aa0*/  @!P0 BRA `(.L_x_148) ;  /* 0xfffffffc00f08947 */ /* 0x004fea000383ffff */
[----:B------:R-:W-:Y:S05]  /*9ab0*/  BRA `(.L_x_149) ;  /* 0xffffff8c00047947 */ /* 0x000fea000383ffff */
.L_x_47:
[----:B-1----:R1:W2:Y:S02]  /*9ac0*/  SYNCS.PHASECHK.TRANS64.TRYWAIT P0, [R0+URZ+0xe0], R5 ;  /* 0x0000e005000075a7 */ /* 0x0022a400080011ff */
[----:B--2---:R-:W-:Y:S05]  /*9ad0*/  @!P0 NANOSLEEP.SYNCS 0x989680 ;  /* 0x009896800000895d */ /* 0x004fea0003900000 */
[----:B------:R-:W2:Y:S02]  /*9ae0*/  @!P0 SYNCS.PHASECHK.TRANS64 P0, [R0+URZ+0xe0], R5 ;  /* 0x0000e005000085a7 */ /* 0x000ea400080010ff */
[----:B--2---:R-:W-:Y:S05]  /*9af0*/  @!P0 BRA `(.L_x_47) ;  /* 0xfffffffc00f08947 */ /* 0x004fea000383ffff */
[----:B------:R-:W-:Y:S05]  /*9b00*/  BRA `(.L_x_150) ;  /* 0xffffff8c00647947 */ /* 0x000fea000383ffff */
.L_x_48:
[----:B------:R-:W-:-:S07]  /*9b10*/  MOV R0, UR5 ;  /* 0x0000000500007c02 */ /* 0x000fce0008000f00 */
.L_x_151:
[----:B-1----:R1:W2:Y:S02]  /*9b20*/  SYNCS.PHASECHK.TRANS64.TRYWAIT P0, [R0+URZ+0x90], R7 ;  /* 0x00009007000075a7 */ /* 0x0022a400080011ff */
[----:B--2---:R-:W-:Y:S05]  /*9b30*/  @!P0 NANOSLEEP.SYNCS 0x989680 ;  /* 0x009896800000895d */ /* 0x004fea0003900000 */
[----:B------:R-:W2:Y:S02]  /*9b40*/  @!P0 SYNCS.PHASECHK.TRANS64 P0, [R0+URZ+0x90], R7 ;  /* 0x00009007000085a7 */ /* 0x000ea400080010ff */
[----:B--2---:R-:W-:Y:S05]  /*9b50*/  @!P0 BRA `(.L_x_151) ;  /* 0xfffffffc00f08947 */ /* 0x004fea000383ffff */
[----:B------:R-:W-:Y:S05]  /*9b60*/  BRA `(.L_x_152) ;  /* 0xffffff8c00747947 */ /* 0x000fea000383ffff */
.L_x_49:
[----:B-1----:R1:W2:Y:S02]  /*9b70*/  SYNCS.PHASECHK.TRANS64.TRYWAIT P1, [R0+URZ+0x80], R5 ;  /* 0x00008005000075a7 */ /* 0x0022a400080211ff */
[----:B--2---:R-:W-:Y:S05]  /*9b80*/  @!P1 NANOSLEEP.SYNCS 0x989680 ;  /* 0x009896800000995d */ /* 0x004fea0003900000 */
[----:B------:R-:W2:Y:S02]  /*9b90*/  @!P1 SYNCS.PHASECHK.TRANS64 P1, [R0+URZ+0x80], R5 ;  /* 0x00008005000095a7 */ /* 0x000ea400080210ff */
[----:B--2---:R-:W-:Y:S05]  /*9ba0*/  @!P1 BRA `(.L_x_49) ;  /* 0xfffffffc00f09947 */ /* 0x004fea000383ffff */
[----:B------:R-:W-:Y:S05]  /*9bb0*/  BRA `(.L_x_153) ;  /* 0xffffff8c00a47947 */ /* 0x000fea000383ffff */
.L_x_52:
[----:B------:R-:W-:-:S07]  /*9bc0*/  MOV R0, UR5 ;  /* 0x0000000500007c02 */ /* 0x000fce0008000f00 */
.L_x_154:
[----:B-1----:R1:W2:Y:S02]  /*9bd0*/  SYNCS.PHASECHK.TRANS64.TRYWAIT P0, [R0+URZ+0x90], R3 ;  /* 0x00009003000075a7 */ /* 0x0022a400080011ff */
[----:B--2---:R-:W-:Y:S05]  /*9be0*/  @!P0 NANOSLEEP.SYNCS 0x989680 ;  /* 0x009896800000895d */ /* 0x004fea0003900000 */
[----:B------:R-:W2:Y:S02]  /*9bf0*/  @!P0 SYNCS.PHASECHK.TRANS64 P0, [R0+URZ+0x90], R3 ;  /* 0x00009003000085a7 */ /* 0x000ea400080010ff */
[----:B--2---:R-:W-:Y:S05]  /*9c00*/  @!P0 BRA `(.L_x_154) ;  /* 0xfffffffc00f08947 */ /* 0x004fea000383ffff */
[----:B------:R-:W-:Y:S05]  /*9c10*/  BRA `(.L_x_51) ;  /* 0xffffff8c00f87947 */ /* 0x000fea000383ffff */
.L_x_61:
[----:B-1----:R-:W-:-:S04]  /*9c20*/  MOV R4, UR6 ;  /* 0x0000000600047c02 */ /* 0x002fc80008000f00 */
[----:B------:R1:W2:Y:S03]  /*9c30*/  SYNCS.PHASECHK.TRANS64.TRYWAIT P0, [R4+URZ+0x8], R5 ;  /* 0x00000805040075a7 */ /* 0x0002a600080011ff */
[----:B--2---:R-:W-:Y:S05]  /*9c40*/  @!P0 NANOSLEEP.SYNCS 0x989680 ;  /* 0x009896800000895d */ /* 0x004fea0003900000 */
[----:B------:R-:W2:Y:S02]  /*9c50*/  @!P0 SYNCS.PHASECHK.TRANS64 P0, [R4+URZ+0x8], R5 ;  /* 0x00000805040085a7 */ /* 0x000ea400080010ff */
[----:B--2---:R-:W-:Y:S05]  /*9c60*/  @!P0 BRA `(.L_x_61) ;  /* 0xfffffffc00ec8947 */ /* 0x004fea000383ffff */
[----:B------:R-:W-:Y:S05]  /*9c70*/  BRA `(.L_x_60) ;  /* 0xffffff9000ac7947 */ /* 0x000fea000383ffff */
.L_x_63:
[----:B------:R-:W-:Y:S01]  /*9c80*/  BSSY B0, `(.L_x_155) ;  /* 0x0000006000007945 */ /* 0x000fe20003800000 */
[----:B------:R-:W-:-:S07]  /*9c90*/  MOV R15, 0xffffffff ;  /* 0xffffffff000f7802 */ /* 0x000fce0000000f00 */
[----:B-1---5:R-:W-:Y:S05]  /*9ca0*/  WARPSYNC.COLLECTIVE R15, `(.L_x_156) ;  /* 0x000000000f0c7348 */ /* 0x022fea0003c00000 */
[----:B------:R-:W-:Y:S02]  /*9cb0*/  ELECT P6, UR79, PT ;  /* 0x00000000004f782f */ /* 0x000fe400038c0000 */
[----:B------:R-:W-:Y:S01]  /*9cc0*/  MOV R14, UR79 ;  /* 0x0000004f000e7c02 */ /* 0x000fe20008000f00 */
[----:B-1---5:R-:W-:Y:S10]  /*9cd0*/  ENDCOLLECTIVE ;  /* 0x000000000000791b */ /* 0x022ff40003800000 */
.L_x_156:
[----:B------:R-:W-:Y:S05]  /*9ce0*/  BSYNC B0 ;  /* 0x0000000000007941 */ /* 0x000fea0003800000 */
.L_x_155:
[----:B------:R-:W-:Y:S05]  /*9cf0*/  BRA `(.L_x_157) ;  /* 0xffffff9000dc7947 */ /* 0x000fea000383ffff */
.L_x_65:
[----:B-1----:R-:W-:-:S04]  /*9d00*/  MOV R2, UR6 ;  /* 0x0000000600027c02 */ /* 0x002fc80008000f00 */
[----:B------:R1:W2:Y:S03]  /*9d10*/  SYNCS.PHASECHK.TRANS64.TRYWAIT P0, [R2+URZ+0x8], R3 ;  /* 0x00000803020075a7 */ /* 0x0002a600080011ff */
[----:B--2---:R-:W-:Y:S05]  /*9d20*/  @!P0 NANOSLEEP.SYNCS 0x989680 ;  /* 0x009896800000895d */ /* 0x004fea0003900000 */
[----:B------:R-:W2:Y:S02]  /*9d30*/  @!P0 SYNCS.PHASECHK.TRANS64 P0, [R2+URZ+0x8], R3 ;  /* 0x00000803020085a7 */ /* 0x000ea400080010ff */
[----:B--2---:R-:W-:Y:S05]  /*9d40*/  @!P0 BRA `(.L_x_65) ;  /* 0xfffffffc00ec8947 */ /* 0x004fea000383ffff */
[----:B------:R-:W-:Y:S05]  /*9d50*/  BRA `(.L_x_64) ;  /* 0xffffff9000e07947 */ /* 0x000fea000383ffff */
.L_x_66:
[----:B-1----:R1:W2:Y:S02]  /*9d60*/  SYNCS.PHASECHK.TRANS64.TRYWAIT P0, [R0+URZ+0x80], R5 ;  /* 0x00008005000075a7 */ /* 0x0022a400080011ff */
[----:B--2---:R-:W-:Y:S05]  /*9d70*/  @!P0 NANOSLEEP.SYNCS 0x989680 ;  /* 0x009896800000895d */ /* 0x004fea0003900000 */
[----:B------:R-:W2:Y:S02]  /*9d80*/  @!P0 SYNCS.PHASECHK.TRANS64 P0, [R0+URZ+0x80], R5 ;  /* 0x00008005000085a7 */ /* 0x000ea400080010ff */
[----:B--2---:R-:W-:Y:S05]  /*9d90*/  @!P0 BRA `(.L_x_66) ;  /* 0xfffffffc00f08947 */ /* 0x004fea000383ffff */
[----:B------:R-:W-:Y:S05]  /*9da0*/  BRA `(.L_x_158) ;  /* 0xffffff9400bc7947 */ /* 0x000fea000383ffff */
.L_x_68:
[----:B------:R-:W-:-:S07]  /*9db0*/  MOV R0, UR10 ;  /* 0x0000000a00007c02 */ /* 0x000fce0008000f00 */
.L_x_159:
[----:B-1----:R1:W2:Y:S02]  /*9dc0*/  SYNCS.PHASECHK.TRANS64.TRYWAIT P0, [R0+URZ+0xc0], R5 ;  /* 0x0000c005000075a7 */ /* 0x0022a400080011ff */
[----:B--2---:R-:W-:Y:S05]  /*9dd0*/  @!P0 NANOSLEEP.SYNCS 0x989680 ;  /* 0x009896800000895d */ /* 0x004fea0003900000 */
[----:B------:R-:W2:Y:S02]  /*9de0*/  @!P0 SYNCS.PHASECHK.TRANS64 P0, [R0+URZ+0xc0], R5 ;  /* 0x0000c005000085a7 */ /* 0x000ea400080010ff */
[----:B--2---:R-:W-:Y:S05]  /*9df0*/  @!P0 BRA `(.L_x_159) ;  /* 0xfffffffc00f08947 */ /* 0x004fea000383ffff */
[----:B------:R-:W-:Y:S05]  /*9e00*/  BRA `(.L_x_160) ;  /* 0xffffff9800087947 */ /* 0x000fea000383ffff */
.L_x_71:
[----:B------:R-:W-:Y:S07]  /*9e10*/  MOV R0, UR9 ;  /* 0x0000000900007c02 */ /* 0x000fee0008000f00 */
.L_x_161:
[----:B-1----:R1:W2:Y:S02]  /*9e20*/  SYNCS.PHASECHK.TRANS64.TRYWAIT P0, [R0+URZ], R5 ;  /* 0x00000005000075a7 */ /* 0x0022a400080011ff */
[----:B--2---:R-:W-:Y:S05]  /*9e30*/  @!P0 NANOSLEEP.SYNCS 0x989680 ;  /* 0x009896800000895d */ /* 0x004fea0003900000 */
[----:B------:R-:W2:Y:S02]  /*9e40*/  @!P0 SYNCS.PHASECHK.TRANS64 P0, [R0+URZ], R5 ;  /* 0x00000005000085a7 */ /* 0x000ea400080010ff */
[----:B--2---:R-:W-:Y:S05]  /*9e50*/  @!P0 BRA `(.L_x_161) ;  /* 0xfffffffc00f08947 */ /* 0x004fea000383ffff */
[----:B------:R-:W-:Y:S05]  /*9e60*/  BRA `(.L_x_70) ;  /* 0xffffff98001c7947 */ /* 0x000fea000383ffff */
.L_x_75:
[----:B-1----:R-:W-:-:S07]  /*9e70*/  MOV R0, UR7 ;  /* 0x0000000700007c02 */ /* 0x002fce0008000f00 */
.L_x_162:
[----:B-1----:R1:W2:Y:S02]  /*9e80*/  SYNCS.PHASECHK.TRANS64.TRYWAIT P0, [R0+URZ], R3 ;  /* 0x00000003000075a7 */ /* 0x0022a400080011ff */
[----:B--2---:R-:W-:Y:S05]  /*9e90*/  @!P0 NANOSLEEP.SYNCS 0x989680 ;  /* 0x009896800000895d */ /* 0x004fea0003900000 */
[----:B------:R-:W2:Y:S02]  /*9ea0*/  @!P0 SYNCS.PHASECHK.TRANS64 P0, [R0+URZ], R3 ;  /* 0x00000003000085a7 */ /* 0x000ea400080010ff */
[----:B--2---:R-:W-:Y:S05]  /*9eb0*/  @!P0 BRA `(.L_x_162) ;  /* 0xfffffffc00f08947 */ /* 0x004fea000383ffff */
[----:B------:R-:W-:Y:S05]  /*9ec0*/  BRA `(.L_x_163) ;  /* 0xffffff9800e87947 */ /* 0x000fea000383ffff */
.L_x_76:
[----:B------:R-:W-:-:S07]  /*9ed0*/  MOV R0, UR7 ;  /* 0x0000000700007c02 */ /* 0x000fce0008000f00 */
.L_x_164:
[----:B-1----:R1:W2:Y:S02]  /*9ee0*/  SYNCS.PHASECHK.TRANS64.TRYWAIT P0, [R0+URZ], R3 ;  /* 0x00000003000075a7 */ /* 0x0022a400080011ff */
[----:B--2---:R-:W-:Y:S05]  /*9ef0*/  @!P0 NANOSLEEP.SYNCS 0x989680 ;  /* 0x009896800000895d */ /* 0x004fea0003900000 */
[----:B------:R-:W2:Y:S02]  /*9f00*/  @!P0 SYNCS.PHASECHK.TRANS64 P0, [R0+URZ], R3 ;  /* 0x00000003000085a7 */ /* 0x000ea400080010ff */
[----:B--2---:R-:W-:Y:S05]  /*9f10*/  @!P0 BRA `(.L_x_164) ;  /* 0xfffffffc00f08947 */ /* 0x004fea000383ffff */
[----:B------:R-:W-:Y:S05]  /*9f20*/  BRA `(.L_x_165) ;  /* 0xffffff9800f47947 */ /* 0x000fea000383ffff */
.L_x_77:
[----:B------:R-:W-:-:S07]  /*9f30*/  MOV R0, UR7 ;  /* 0x0000000700007c02 */ /* 0x000fce0008000f00 */
.L_x_166:
[----:B-1----:R1:W2:Y:S02]  /*9f40*/  SYNCS.PHASECHK.TRANS64.TRYWAIT P0, [R0+URZ], R3 ;  /* 0x00000003000075a7 */ /* 0x0022a400080011ff */
[----:B--2---:R-:W-:Y:S05]  /*9f50*/  @!P0 NANOSLEEP.SYNCS 0x989680 ;  /* 0x009896800000895d */ /* 0x004fea0003900000 */
[----:B------:R-:W2:Y:S02]  /*9f60*/  @!P0 SYNCS.PHASECHK.TRANS64 P0, [R0+URZ], R3 ;  /* 0x00000003000085a7 */ /* 0x000ea400080010ff */
[----:B--2---:R-:W-:Y:S05]  /*9f70*/  @!P0 BRA `(.L_x_166) ;  /* 0xfffffffc00f08947 */ /* 0x004fea000383ffff */
[----:B------:R-:W-:Y:S05]  /*9f80*/  BRA `(.L_x_167) ;  /* 0xffffff9c00007947 */ /* 0x000fea000383ffff */
.L_x_80:
[----:B------:R-:W-:-:S07]  /*9f90*/  MOV R0, UR8 ;  /* 0x0000000800007c02 */ /* 0x000fce0008000f00 */
.L_x_168:
[----:B-1----:R1:W2:Y:S02]  /*9fa0*/  SYNCS.PHASECHK.TRANS64.TRYWAIT P1, [R0+URZ+0x100], R3 ;  /* 0x00010003000075a7 */ /* 0x0022a400080211ff */
[----:B--2---:R-:W-:Y:S05]  /*9fb0*/  @!P1 NANOSLEEP.SYNCS 0x989680 ;  /* 0x009896800000995d */ /* 0x004fea0003900000 */
[----:B------:R-:W2:Y:S02]  /*9fc0*/  @!P1 SYNCS.PHASECHK.TRANS64 P1, [R0+URZ+0x100], R3 ;  /* 0x00010003000095a7 */ /* 0x000ea400080210ff */
[----:B--2---:R-:W-:Y:S05]  /*9fd0*/  @!P1 BRA `(.L_x_168) ;  /* 0xfffffffc00f09947 */ /* 0x004fea000383ffff */
[----:B------:R-:W-:Y:S05]  /*9fe0*/  BRA `(.L_x_169) ;  /* 0xffffff9c004c7947 */ /* 0x000fea000383ffff */
.L_x_85:
[----:B--2---:R2:W4:Y:S02]  /*9ff0*/  SYNCS.PHASECHK.TRANS64.TRYWAIT P0, [R0+URZ+0x80], R3 ;  /* 0x00008003000075a7 */ /* 0x00452400080011ff */
[----:B----4-:R-:W-:Y:S05]  /*a000*/  @!P0 NANOSLEEP.SYNCS 0x989680 ;  /* 0x009896800000895d */ /* 0x010fea0003900000 */
[----:B------:R-:W4:Y:S02]  /*a010*/  @!P0 SYNCS.PHASECHK.TRANS64 P0, [R0+URZ+0x80], R3 ;  /* 0x00008003000085a7 */ /* 0x000f2400080010ff */
[----:B----4-:R-:W-:Y:S05]  /*a020*/  @!P0 BRA `(.L_x_85) ;  /* 0xfffffffc00f08947 */ /* 0x010fea000383ffff */
[----:B------:R-:W-:Y:S05]  /*a030*/  BRA `(.L_x_170) ;  /* 0xffffffa000607947 */ /* 0x000fea000383ffff */
.L_x_88:
[----:B------:R-:W-:Y:S07]  /*a040*/  MOV R0, UR7 ;  /* 0x0000000700007c02 */ /* 0x000fee0008000f00 */
.L_x_171:
[----:B--2---:R2:W4:Y:S02]  /*a050*/  SYNCS.PHASECHK.TRANS64.TRYWAIT P0, [R0+URZ+0x78], R3 ;  /* 0x00007803000075a7 */ /* 0x00452400080011ff */
[----:B----4-:R-:W-:Y:S05]  /*a060*/  @!P0 NANOSLEEP.SYNCS 0x989680 ;  /* 0x009896800000895d */ /* 0x010fea0003900000 */
[----:B------:R-:W4:Y:S02]  /*a070*/  @!P0 SYNCS.PHASECHK.TRANS64 P0, [R0+URZ+0x78], R3 ;  /* 0x00007803000085a7 */ /* 0x000f2400080010ff */
[----:B----4-:R-:W-:Y:S05]  /*a080*/  @!P0 BRA `(.L_x_171) ;  /* 0xfffffffc00f08947 */ /* 0x010fea000383ffff */
[----:B------:R-:W-:Y:S05]  /*a090*/  BRA `(.L_x_87) ;  /* 0xffffffa400407947 */ /* 0x000fea000383ffff */
.L_x_91:
[----:B------:R-:W-:Y:S07]  /*a0a0*/  MOV R3, UR7 ;  /* 0x0000000700037c02 */ /* 0x000fee0008000f00 */
.L_x_172:
[----:B-1----:R1:W2:Y:S02]  /*a0b0*/  SYNCS.PHASECHK.TRANS64.TRYWAIT P0, [R3+URZ+0x50], R12 ;  /* 0x0000500c030075a7 */ /* 0x0022a400080011ff */
[----:B--2---:R-:W-:Y:S05]  /*a0c0*/  @!P0 NANOSLEEP.SYNCS 0x989680 ;  /* 0x009896800000895d */ /* 0x004fea0003900000 */
[----:B------:R-:W2:Y:S02]  /*a0d0*/  @!P0 SYNCS.PHASECHK.TRANS64 P0, [R3+URZ+0x50], R12 ;  /* 0x0000500c030085a7 */ /* 0x000ea400080010ff */
[----:B--2---:R-:W-:Y:S05]  /*a0e0*/  @!P0 BRA `(.L_x_172) ;  /* 0xfffffffc00f08947 */ /* 0x004fea000383ffff */
[----:B------:R-:W-:Y:S05]  /*a0f0*/  BRA `(.L_x_173) ;  /* 0xffffffa400b87947 */ /* 0x000fea000383ffff */
.L_x_92:
[----:B-1----:R-:W-:Y:S07]  /*a100*/  MOV R3, UR7 ;  /* 0x0000000700037c02 */ /* 0x002fee0008000f00 */
.L_x_174:
[----:B-1----:R1:W2:Y:S02]  /*a110*/  SYNCS.PHASECHK.TRANS64.TRYWAIT P0, [R3+URZ+0x58], R12 ;  /* 0x0000580c030075a7 */ /* 0x0022a400080011ff */
[----:B--2---:R-:W-:Y:S05]  /*a120*/  @!P0 NANOSLEEP.SYNCS 0x989680 ;  /* 0x009896800000895d */ /* 0x004fea0003900000 */
[----:B------:R-:W2:Y:S02]  /*a130*/  @!P0 SYNCS.PHASECHK.TRANS64 P0, [R3+URZ+0x58], R12 ;  /* 0x0000580c030085a7 */ /* 0x000ea400080010ff */
[----:B--2---:R-:W-:Y:S05]  /*a140*/  @!P0 BRA `(.L_x_174) ;  /* 0xfffffffc00f08947 */ /* 0x004fea000383ffff */
[----:B------:R-:W-:Y:S05]  /*a150*/  BRA `(.L_x_175) ;  /* 0xffffffa800147947 */ /* 0x000fea000383ffff */
.L_x_93:
[----:B-1----:R-:W-:Y:S07]  /*a160*/  MOV R3, UR7 ;  /* 0x0000000700037c02 */ /* 0x002fee0008000f00 */
.L_x_176:
[----:B-1----:R1:W2:Y:S02]  /*a170*/  SYNCS.PHASECHK.TRANS64.TRYWAIT P0, [R3+URZ+0x60], R12 ;  /* 0x0000600c030075a7 */ /* 0x0022a400080011ff */
[----:B--2---:R-:W-:Y:S05]  /*a180*/  @!P0 NANOSLEEP.SYNCS 0x989680 ;  /* 0x009896800000895d */ /* 0x004fea0003900000 */
[----:B------:R-:W2:Y:S02]  /*a190*/  @!P0 SYNCS.PHASECHK.TRANS64 P0, [R3+URZ+0x60], R12 ;  /* 0x0000600c030085a7 */ /* 0x000ea400080010ff */
[----:B--2---:R-:W-:Y:S05]  /*a1a0*/  @!P0 BRA `(.L_x_176) ;  /* 0xfffffffc00f08947 */ /* 0x004fea000383ffff */
[----:B------:R-:W-:Y:S05]  /*a1b0*/  BRA `(.L_x_177) ;  /* 0xffffffa800707947 */ /* 0x000fea000383ffff */
.L_x_94:
[----:B------:R-:W-:Y:S07]  /*a1c0*/  MOV R3, UR7 ;  /* 0x0000000700037c02 */ /* 0x000fee0008000f00 */
.L_x_178:
[----:B-1----:R1:W2:Y:S02]  /*a1d0*/  SYNCS.PHASECHK.TRANS64.TRYWAIT P0, [R3+URZ+0x68], R12 ;  /* 0x0000680c030075a7 */ /* 0x0022a400080011ff */
[----:B--2---:R-:W-:Y:S05]  /*a1e0*/  @!P0 NANOSLEEP.SYNCS 0x989680 ;  /* 0x009896800000895d */ /* 0x004fea0003900000 */
[----:B------:R-:W2:Y:S02]  /*a1f0*/  @!P0 SYNCS.PHASECHK.TRANS64 P0, [R3+URZ+0x68], R12 ;  /* 0x0000680c030085a7 */ /* 0x000ea400080010ff */
[----:B--2---:R-:W-:Y:S05]  /*a200*/  @!P0 BRA `(.L_x_178) ;  /* 0xfffffffc00f08947 */ /* 0x004fea000383ffff */
[----:B------:R-:W-:Y:S05]  /*a210*/  BRA `(.L_x_179) ;  /* 0xffffffac00107947 */ /* 0x000fea000383ffff */
.L_x_96:
[----:B------:R-:W-:-:S07]  /*a220*/  MOV R0, UR7 ;  /* 0x0000000700007c02 */ /* 0x000fce0008000f00 */
.L_x_180:
[----:B-1----:R1:W4:Y:S02]  /*a230*/  SYNCS.PHASECHK.TRANS64.TRYWAIT P0, [R0+URZ+0x50], R3 ;  /* 0x00005003000075a7 */ /* 0x00232400080011ff */
[----:B----4-:R-:W-:Y:S05]  /*a240*/  @!P0 NANOSLEEP.SYNCS 0x989680 ;  /* 0x009896800000895d */ /* 0x010fea0003900000 */
[----:B------:R-:W4:Y:S02]  /*a250*/  @!P0 SYNCS.PHASECHK.TRANS64 P0, [R0+URZ+0x50], R3 ;  /* 0x00005003000085a7 */ /* 0x000f2400080010ff */
[----:B----4-:R-:W-:Y:S05]  /*a260*/  @!P0 BRA `(.L_x_180) ;  /* 0xfffffffc00f08947 */ /* 0x010fea000383ffff */
[----:B------:R-:W-:Y:S05]  /*a270*/  BRA `(.L_x_181) ;  /* 0xffffffac00987947 */ /* 0x000fea000383ffff */
.L_x_97:
[----:B-1----:R-:W-:-:S07]  /*a280*/  MOV R0, UR7 ;  /* 0x0000000700007c02 */ /* 0x002fce0008000f00 */
.L_x_182:
[----:B-1----:R1:W4:Y:S02]  /*a290*/  SYNCS.PHASECHK.TRANS64.TRYWAIT P0, [R0+URZ+0x58], R3 ;  /* 0x00005803000075a7 */ /* 0x00232400080011ff */
[----:B----4-:R-:W-:Y:S05]  /*a2a0*/  @!P0 NANOSLEEP.SYNCS 0x989680 ;  /* 0x009896800000895d */ /* 0x010fea0003900000 */
[----:B------:R-:W4:Y:S02]  /*a2b0*/  @!P0 SYNCS.PHASECHK.TRANS64 P0, [R0+URZ+0x58], R3 ;  /* 0x00005803000085a7 */ /* 0x000f2400080010ff */
[----:B----4-:R-:W-:Y:S05]  /*a2c0*/  @!P0 BRA `(.L_x_182) ;  /* 0xfffffffc00f08947 */ /* 0x010fea000383ffff */
[----:B------:R-:W-:Y:S05]  /*a2d0*/  BRA `(.L_x_183) ;  /* 0xffffffac00887947 */ /* 0x000fea000383ffff */
.L_x_98:
[----:B-1----:R-:W-:-:S07]  /*a2e0*/  MOV R0, UR7 ;  /* 0x0000000700007c02 */ /* 0x002fce0008000f00 */
.L_x_184:
[----:B-1----:R1:W4:Y:S02]  /*a2f0*/  SYNCS.PHASECHK.TRANS64.TRYWAIT P0, [R0+URZ+0x60], R3 ;  /* 0x00006003000075a7 */ /* 0x00232400080011ff */
[----:B----4-:R-:W-:Y:S05]  /*a300*/  @!P0 NANOSLEEP.SYNCS 0x989680 ;  /* 0x009896800000895d */ /* 0x010fea0003900000 */
[----:B------:R-:W4:Y:S02]  /*a310*/  @!P0 SYNCS.PHASECHK.TRANS64 P0, [R0+URZ+0x60], R3 ;  /* 0x00006003000085a7 */ /* 0x000f2400080010ff */
[----:B----4-:R-:W-:Y:S05]  /*a320*/  @!P0 BRA `(.L_x_184) ;  /* 0xfffffffc00f08947 */ /* 0x010fea000383ffff */
[----:B------:R-:W-:Y:S05]  /*a330*/  BRA `(.L_x_185) ;  /* 0xffffffac00787947 */ /* 0x000fea000383ffff */
.L_x_100:
[----:B--2---:R2:W3:Y:S02]  /*a340*/  SYNCS.PHASECHK.TRANS64.TRYWAIT P0, [R0+URZ+0x80], R3 ;  /* 0x00008003000075a7 */ /* 0x0044e400080011ff */
[----:B---3--:R-:W-:Y:S05]  /*a350*/  @!P0 NANOSLEEP.SYNCS 0x989680 ;  /* 0x009896800000895d */ /* 0x008fea0003900000 */
[----:B------:R-:W3:Y:S02]  /*a360*/  @!P0 SYNCS.PHASECHK.TRANS64 P0, [R0+URZ+0x80], R3 ;  /* 0x00008003000085a7 */ /* 0x000ee400080010ff */
[----:B---3--:R-:W-:Y:S05]  /*a370*/  @!P0 BRA `(.L_x_100) ;  /* 0xfffffffc00f08947 */ /* 0x008fea000383ffff */
[----:B------:R-:W-:Y:S05]  /*a380*/  BRA `(.L_x_186) ;  /* 0xffffffb000447947 */ /* 0x000fea000383ffff */
.L_x_111:
[----:B-1----:R1:W3:Y:S02]  /*a390*/  SYNCS.PHASECHK.TRANS64.TRYWAIT P1, [R3+URZ+0x30], R0 ;  /* 0x00003000030075a7 */ /* 0x0022e400080211ff */
[----:B---3--:R-:W-:Y:S05]  /*a3a0*/  @!P1 NANOSLEEP.SYNCS 0x989680 ;  /* 0x009896800000995d */ /* 0x008fea0003900000 */
[----:B------:R-:W3:Y:S02]  /*a3b0*/  @!P1 SYNCS.PHASECHK.TRANS64 P1, [R3+URZ+0x30], R0 ;  /* 0x00003000030095a7 */ /* 0x000ee400080210ff */
[----:B---3--:R-:W-:Y:S05]  /*a3c0*/  @!P1 BRA `(.L_x_111) ;  /* 0xfffffffc00f09947 */ /* 0x008fea000383ffff */
[----:B------:R-:W-:Y:S05]  /*a3d0*/  BRA `(.L_x_110) ;  /* 0xffffffbc00547947 */ /* 0x000fea000383ffff */
.L_x_113:
[----:B---3--:R3:W4:Y:S02]  /*a3e0*/  SYNCS.PHASECHK.TRANS64.TRYWAIT P0, [R106+URZ+0xa0], R5 ;  /* 0x0000a0056a0075a7 */ /* 0x00872400080011ff */
[----:B----4-:R-:W-:Y:S05]  /*a3f0*/  @!P0 NANOSLEEP.SYNCS 0x989680 ;  /* 0x009896800000895d */ /* 0x010fea0003900000 */
[----:B------:R-:W4:Y:S02]  /*a400*/  @!P0 SYNCS.PHASECHK.TRANS64 P0, [R106+URZ+0xa0], R5 ;  /* 0x0000a0056a0085a7 */ /* 0x000f2400080010ff */
[----:B----4-:R-:W-:Y:S05]  /*a410*/  @!P0 BRA `(.L_x_113) ;  /* 0xfffffffc00f08947 */ /* 0x010fea000383ffff */
[----:B------:R-:W-:Y:S05]  /*a420*/  BRA `(.L_x_112) ;  /* 0xffffffbc00a87947 */ /* 0x000fea000383ffff */
.L_x_121:
[----:B--2---:R2:W3:Y:S02]  /*a430*/  SYNCS.PHASECHK.TRANS64.TRYWAIT P0, [R55+URZ+0x30], R0 ;  /* 0x00003000370075a7 */ /* 0x0044e400080011ff */
[----:B---3--:R-:W-:Y:S05]  /*a440*/  @!P0 NANOSLEEP.SYNCS 0x989680 ;  /* 0x009896800000895d */ /* 0x008fea0003900000 */
[----:B------:R-:W3:Y:S02]  /*a450*/  @!P0 SYNCS.PHASECHK.TRANS64 P0, [R55+URZ+0x30], R0 ;  /* 0x00003000370085a7 */ /* 0x000ee400080010ff */
[----:B---3--:R-:W-:Y:S05]  /*a460*/  @!P0 BRA `(.L_x_121) ;  /* 0xfffffffc00f08947 */ /* 0x008fea000383ffff */
[----:B------:R-:W-:Y:S05]  /*a470*/  BRA `(.L_x_120) ;  /* 0xffffffc800b87947 */ /* 0x000fea000383ffff */
.L_x_129:
[----:B--2---:R2:W3:Y:S02]  /*a480*/  SYNCS.PHASECHK.TRANS64.TRYWAIT P0, [R73+URZ+0x30], R2 ;  /* 0x00003002490075a7 */ /* 0x0044e400080011ff */
[----:B---3--:R-:W-:Y:S05]  /*a490*/  @!P0 NANOSLEEP.SYNCS 0x989680 ;  /* 0x009896800000895d */ /* 0x008fea0003900000 */
[----:B------:R-:W3:Y:S02]  /*a4a0*/  @!P0 SYNCS.PHASECHK.TRANS64 P0, [R73+URZ+0x30], R2 ;  /* 0x00003002490085a7 */ /* 0x000ee400080010ff */
[----:B---3--:R-:W-:Y:S05]  /*a4b0*/  @!P0 BRA `(.L_x_129) ;  /* 0xfffffffc00f08947 */ /* 0x008fea000383ffff */
[----:B------:R-:W-:Y:S05]  /*a4c0*/  BRA `(.L_x_128) ;  /* 0xffffffd800047947 */ /* 0x000fea000383ffff */
.L_x_137:
[----:B--2---:R2:W3:Y:S02]  /*a4d0*/  SYNCS.PHASECHK.TRANS64.TRYWAIT P0, [R76+URZ+0x30], R3 ;  /* 0x000030034c0075a7 */ /* 0x0044e400080011ff */
[----:B---3--:R-:W-:Y:S05]  /*a4e0*/  @!P0 NANOSLEEP.SYNCS 0x989680 ;  /* 0x009896800000895d */ /* 0x008fea0003900000 */
[----:B------:R-:W3:Y:S02]  /*a4f0*/  @!P0 SYNCS.PHASECHK.TRANS64 P0, [R76+URZ+0x30], R3 ;  /* 0x000030034c0085a7 */ /* 0x000ee400080010ff */
[----:B---3--:R-:W-:Y:S05]  /*a500*/  @!P0 BRA `(.L_x_137) ;  /* 0xfffffffc00f08947 */ /* 0x008fea000383ffff */
[----:B------:R-:W-:Y:S05]  /*a510*/  BRA `(.L_x_136) ;  /* 0xffffffe400587947 */ /* 0x000fea000383ffff */
        .weak           $__internal_0_$__cuda_sm10x_tcgen05_guardrail_trap_col_being_dealloced_not_returned_by_alloc
        .type           $__internal_0_$__cuda_sm10x_tcgen05_guardrail_trap_col_being_dealloced_not_returned_by_alloc,@function
        .size           $__internal_0_$__cuda_sm10x_tcgen05_guardrail_trap_col_being_dealloced_not_returned_by_alloc,($__internal_1_$__cuda_sm10x_tcgen05_guardrail_trap_phase_invalid_during_alloc - $__internal_0_$__cuda_sm10x_tcgen05_guardrail_trap_col_being_dealloced_not_returned_by_alloc)
$__internal_0_$__cuda_sm10x_tcgen05_guardrail_trap_col_being_dealloced_not_returned_by_alloc:
[----:B------:R-:W-:Y:S05]  /*a520*/  BPT.TRAP 0x1 ;  /* 0x000000040000795c */ /* 0x000fea0000300000 */
[----:B------:R-:W-:-:S04]  /*a530*/  HFMA2 R3, -RZ, RZ, 0, 0 ;  /* 0x00000000ff037431 */ /* 0x000fc800000001ff */
[----:B------:R-:W-:Y:S05]  /*a540*/  RET.REL.NODEC R2 `(_ZN7cutlass13device_kernelINS_4gemm6kernel13GemmUniversalIN4cute5tupleIJiiiiEEENS1_10collective13CollectiveMmaINS1_35MainloopSm100TmaUmmaWarpSpecializedILi3ELi2ELi4ENS5_IJNS4_1CILi2EEENSA_ILi1EEESC_EEEEENS5_IJNSA_ILi128EEENSA_ILi256EEENSA_ILi64EEEEEEaNS5_IJlSC_lEEEaSJ_NS4_8TiledMMAINS4_8MMA_AtomIJNS4_21SM100_MMA_S8_2x1SM_SSIaaiLi128ELi256ELNS4_4UMMA5MajorE0ELSO_0ELNSN_8SaturateE0EEEEEENS4_6LayoutINS5_IJSC_SC_SC_EEENS5_IJNSA_ILi0EEESU_SU_EEEEENS5_IJNS4_10UnderscoreESX_SX_EEEEENS4_18SM100_TMA_2SM_LOADENS4_14ComposedLayoutINS4_7SwizzleILi2ELi4ELi3EEENS4_18smem_ptr_flag_bitsILi8EEENSS_INS5_IJNSA_ILi8EEESH_EEENS5_IJSH_SC_EEEEEEEvNS4_8identityES10_S1A_vS1B_EENS_8epilogue10collective18CollectiveEpilogueINS1D_23Sm100TmaWarpSpecializedILi4ELi2ELi32ELb0ELb0EEEJNS5_IJSH_SG_SH_EEENS5_IJNSS_ISH_SC_EENSS_INS5_IJNSA_ILi32EEESB_EEENS5_IJSC_SF_EEEEEEEEaSJ_aSJ_NS1D_6fusion15FusionCallbacksIS1H_NS1P_17LinearCombinationIaiaiLNS_15FloatRoundStyleE2EEES1I_S1O_JEEENS4_5SM1004TMEM4LOAD26SM100_TMEM_LOAD_32dp32b32xENS4_13SM90_TMA_LOADENS11_INS12_ILi1ELi4ELi3EEES15_NSS_INS5_IJS16_S1K_EEENS5_IJS1K_SC_EEEEEEENS4_39AutoVectorizingCopyWithAssumedAlignmentILi128EEENS4_14SM90_TMA_STOREES24_S26_S26_EEEvvEEEEvNT_6ParamsE) ;  /* 0xffffff5802ac7950 */ /* 0x000fea0003c3ffff */
        .weak           $__internal_1_$__cuda_sm10x_tcgen05_guardrail_trap_phase_invalid_during_alloc
        .type           $__internal_1_$__cuda_sm10x_tcgen05_guardrail_trap_phase_invalid_during_alloc,@function
        .size           $__internal_1_$__cuda_sm10x_tcgen05_guardrail_trap_phase_invalid_during_alloc,($__internal_2_$__cuda_sm10x_tcgen05_guardrail_trap_unallocated_columns_being_dealloced - $__internal_1_$__cuda_sm10x_tcgen05_guardrail_trap_phase_invalid_during_alloc)
$__internal_1_$__cuda_sm10x_tcgen05_guardrail_trap_phase_invalid_during_alloc:
[----:B------:R-:W-:Y:S05]  /*a550*/  BPT.TRAP 0x1 ;  /* 0x000000040000795c */ /* 0x000fea0000300000 */
[----:B------:R-:W-:-:S04]  /*a560*/  MOV R3, 0x0 ;  /* 0x0000000000037802 */ /* 0x000fc80000000f00 */
[----:B------:R-:W-:Y:S05]  /*a570*/  RET.REL.NODEC R2 `(_ZN7cutlass13device_kernelINS_4gemm6kernel13GemmUniversalIN4cute5tupleIJiiiiEEENS1_10collective13CollectiveMmaINS1_35MainloopSm100TmaUmmaWarpSpecializedILi3ELi2ELi4ENS5_IJNS4_1CILi2EEENSA_ILi1EEESC_EEEEENS5_IJNSA_ILi128EEENSA_ILi256EEENSA_ILi64EEEEEEaNS5_IJlSC_lEEEaSJ_NS4_8TiledMMAINS4_8MMA_AtomIJNS4_21SM100_MMA_S8_2x1SM_SSIaaiLi128ELi256ELNS4_4UMMA5MajorE0ELSO_0ELNSN_8SaturateE0EEEEEENS4_6LayoutINS5_IJSC_SC_SC_EEENS5_IJNSA_ILi0EEESU_SU_EEEEENS5_IJNS4_10UnderscoreESX_SX_EEEEENS4_18SM100_TMA_2SM_LOADENS4_14ComposedLayoutINS4_7SwizzleILi2ELi4ELi3EEENS4_18smem_ptr_flag_bitsILi8EEENSS_INS5_IJNSA_ILi8EEESH_EEENS5_IJSH_SC_EEEEEEEvNS4_8identityES10_S1A_vS1B_EENS_8epilogue10collective18CollectiveEpilogueINS1D_23Sm100TmaWarpSpecializedILi4ELi2ELi32ELb0ELb0EEEJNS5_IJSH_SG_SH_EEENS5_IJNSS_ISH_SC_EENSS_INS5_IJNSA_ILi32EEESB_EEENS5_IJSC_SF_EEEEEEEEaSJ_aSJ_NS1D_6fusion15FusionCallbacksIS1H_NS1P_17LinearCombinationIaiaiLNS_15FloatRoundStyleE2EEES1I_S1O_JEEENS4_5SM1004TMEM4LOAD26SM100_TMEM_LOAD_32dp32b32xENS4_13SM90_TMA_LOADENS11_INS12_ILi1ELi4ELi3EEES15_NSS_INS5_IJS16_S1K_EEENS5_IJS1K_SC_EEEEEEENS4_39AutoVectorizingCopyWithAssumedAlignmentILi128EEENS4_14SM90_TMA_STOREES24_S26_S26_EEEvvEEEEvNT_6ParamsE) ;  /* 0xffffff5802a07950 */ /* 0x000fea0003c3ffff */
        .weak           $__internal_2_$__cuda_sm10x_tcgen05_guardrail_trap_unallocated_columns_being_dealloced
        .type           $__internal_2_$__cuda_sm10x_tcgen05_guardrail_trap_unallocated_columns_being_dealloced,@function
        .size           $__internal_2_$__cuda_sm10x_tcgen05_guardrail_trap_unallocated_columns_being_dealloced,(.L_x_188 - $__internal_2_$__cuda_sm10x_tcgen05_guardrail_trap_unallocated_columns_being_dealloced)
$__internal_2_$__cuda_sm10x_tcgen05_guardrail_trap_unallocated_columns_being_dealloced:
[----:B------:R-:W-:Y:S05]  /*a580*/  BPT.TRAP 0x1 ;  /* 0x000000040000795c */ /* 0x000fea0000300000 */
[----:B------:R-:W-:-:S04]  /*a590*/  HFMA2 R3, -RZ, RZ, 0, 0 ;  /* 0x00000000ff037431 */ /* 0x000fc800000001ff */
[----:B------:R-:W-:Y:S05]  /*a5a0*/  RET.REL.NODEC R2 `(_ZN7cutlass13device_kernelINS_4gemm6kernel13GemmUniversalIN4cute5tupleIJiiiiEEENS1_10collective13CollectiveMmaINS1_35MainloopSm100TmaUmmaWarpSpecializedILi3ELi2ELi4ENS5_IJNS4_1CILi2EEENSA_ILi1EEESC_EEEEENS5_IJNSA_ILi128EEENSA_ILi256EEENSA_ILi64EEEEEEaNS5_IJlSC_lEEEaSJ_NS4_8TiledMMAINS4_8MMA_AtomIJNS4_21SM100_MMA_S8_2x1SM_SSIaaiLi128ELi256ELNS4_4UMMA5MajorE0ELSO_0ELNSN_8SaturateE0EEEEEENS4_6LayoutINS5_IJSC_SC_SC_EEENS5_IJNSA_ILi0EEESU_SU_EEEEENS5_IJNS4_10UnderscoreESX_SX_EEEEENS4_18SM100_TMA_2SM_LOADENS4_14ComposedLayoutINS4_7SwizzleILi2ELi4ELi3EEENS4_18smem_ptr_flag_bitsILi8EEENSS_INS5_IJNSA_ILi8EEESH_EEENS5_IJSH_SC_EEEEEEEvNS4_8identityES10_S1A_vS1B_EENS_8epilogue10collective18CollectiveEpilogueINS1D_23Sm100TmaWarpSpecializedILi4ELi2ELi32ELb0ELb0EEEJNS5_IJSH_SG_SH_EEENS5_IJNSS_ISH_SC_EENSS_INS5_IJNSA_ILi32EEESB_EEENS5_IJSC_SF_EEEEEEEEaSJ_aSJ_NS1D_6fusion15FusionCallbacksIS1H_NS1P_17LinearCombinationIaiaiLNS_15FloatRoundStyleE2EEES1I_S1O_JEEENS4_5SM1004TMEM4LOAD26SM100_TMEM_LOAD_32dp32b32xENS4_13SM90_TMA_LOADENS11_INS12_ILi1ELi4ELi3EEES15_NSS_INS5_IJS16_S1K_EEENS5_IJS1K_SC_EEEEEEENS4_39AutoVectorizingCopyWithAssumedAlignmentILi128EEENS4_14SM90_TMA_STOREES24_S26_S26_EEEvvEEEEvNT_6ParamsE) ;  /* 0xffffff5802947950 */ /* 0x000fea0003c3ffff */
.L_x_187:
[----:B------:R-:W-:-:S00]  /*a5b0*/  BRA `(.L_x_187) ;  /* 0xfffffffc00fc7947 */ /* 0x000fc0000383ffff */
[----:B------:R-:W-:-:S00]  /*a5c0*/  NOP ;  /* 0x0000000000007918 */ /* 0x000fc00000000000 */
        /* <DEDUP_REMOVED lines=11> */
.L_x_188:


//--------------------- .nv.global.init           --------------------------
	.section	.nv.global.init,"aw",@progbits
.nv.global.init:
	.type		$str$27,@object
	.size		$str$27,($str$28 - $str$27)
$str$27:
        /*0000*/ 	.byte	0x28, 0x61, 0x64, 0x64, 0x72, 0x65, 0x73, 0x73, 0x20, 0x26, 0x20, 0x6d, 0x61, 0x73, 0x6b, 0x29
        /*0010*/ 	.byte	0x20, 0x3d, 0x3d, 0x20, 0x30, 0x00
	.type		$str$28,@object
	.size		$str$28,($str$26 - $str$28)
$str$28:
        /*0016*/ 	.byte	0x2f, 0x74, 0x6d, 0x70, 0x2f, 0x63, 0x75, 0x74, 0x6c, 0x61, 0x73, 0x73, 0x5f, 0x73, 0x77, 0x65
        /*0026*/ 	.byte	0x65, 0x70, 0x5f, 0x73, 0x72, 0x63, 0x2f, 0x69, 0x6e, 0x63, 0x6c, 0x75, 0x64, 0x65, 0x2f, 0x63
        /*0036*/ 	.byte	0x75, 0x74, 0x65, 0x2f, 0x70, 0x6f, 0x69, 0x6e, 0x74, 0x65, 0x72, 0x5f, 0x66, 0x6c, 0x61, 0x67
        /*0046*/ 	.byte	0x67, 0x65, 0x64, 0x2e, 0x68, 0x70, 0x70, 0x00
	.type		$str$26,@object
	.size		$str$26,($str$25 - $str$26)
$str$26:
        /*004e*/ 	.byte	0x2f, 0x74, 0x6d, 0x70, 0x2f, 0x63, 0x75, 0x74, 0x6c, 0x61, 0x73, 0x73, 0x5f, 0x73, 0x77, 0x65
        /*005e*/ 	.byte	0x65, 0x70, 0x5f, 0x73, 0x72, 0x63, 0x2f, 0x69, 0x6e, 0x63, 0x6c, 0x75, 0x64, 0x65, 0x2f, 0x63
        /*006e*/ 	.byte	0x75, 0x74, 0x65, 0x2f, 0x61, 0x74, 0x6f, 0x6d, 0x2f, 0x63, 0x6f, 0x70, 0x79, 0x5f, 0x74, 0x72
        /*007e*/ 	.byte	0x61, 0x69, 0x74, 0x73, 0x5f, 0x73, 0x6d, 0x31, 0x30, 0x30, 0x2e, 0x68, 0x70, 0x70, 0x00
	.type		$str$25,@object
	.size		$str$25,(__unnamed_1 - $str$25)
$str$25:
        /*008d*/ 	.byte	0x28, 0x28, 0x75, 0x69, 0x6e, 0x74, 0x33, 0x32, 0x5f, 0x74, 0x28, 0x74, 0x68, 0x72, 0x65, 0x61
        /*009d*/ 	.byte	0x64, 0x49, 0x64, 0x78, 0x2e, 0x78, 0x29, 0x20, 0x2f, 0x20, 0x33, 0x32, 0x29, 0x20, 0x25, 0x20
        /*00ad*/ 	.byte	0x34, 0x29, 0x20, 0x3d, 0x3d, 0x20, 0x28, 0x28, 0x28, 0x74, 0x6d, 0x65, 0x6d, 0x5f, 0x61, 0x64
        /*00bd*/ 	.byte	0x64, 0x72, 0x20, 0x3e, 0x3e, 0x20, 0x31, 0x36, 0x29, 0x20, 0x2f, 0x20, 0x33, 0x32, 0x29, 0x20
        /*00cd*/ 	.byte	0x25, 0x20, 0x34, 0x29, 0x00
	.type		__unnamed_1,@object
	.size		__unnamed_1,(__unnamed_2 - __unnamed_1)
__unnamed_1:
        /*00d2*/ 	.byte	0x61, 0x75, 0x74, 0x6f, 0x20, 0x63, 0x75, 0x74, 0x65, 0x3a, 0x3a, 0x61, 0x73, 0x5f, 0x70, 0x6f
        /* <DEDUP_REMOVED lines=24> */
        /*0262*/ 	.byte	0x3e, 0x3e, 0x5d, 0x00
	.type		__unnamed_2,@object
	.size		__unnamed_2,(__unnamed_3 - __unnamed_2)
__unnamed_2:
        /* <DEDUP_REMOVED lines=26> */
	.type		__unnamed_3,@object
	.size		__unnamed_3,(.L_3 - __unnamed_3)
__unnamed_3:
        /* <DEDUP_REMOVED lines=41> */
.L_3:


//--------------------- .nv.shared._ZN7cutlass13device_kernelINS_4gemm6kernel13GemmUniversalIN4cute5tupleIJiiiiEEENS1_10collective13CollectiveMmaINS1_35MainloopSm100TmaUmmaWarpSpecializedILi3ELi2ELi4ENS5_IJNS4_1CILi2EEENSA_ILi1EEESC_EEEEENS5_IJNSA_ILi128EEENSA_ILi256EEENSA_ILi64EEEEEEaNS5_IJlSC_lEEEaSJ_NS4_8TiledMMAINS4_8MMA_AtomIJNS4_21SM100_MMA_S8_2x1SM_SSIaaiLi128ELi256ELNS4_4UMMA5MajorE0ELSO_0ELNSN_8SaturateE0EEEEEENS4_6LayoutINS5_IJSC_SC_SC_EEENS5_IJNSA_ILi0EEESU_SU_EEEEENS5_IJNS4_10UnderscoreESX_SX_EEEEENS4_18SM100_TMA_2SM_LOADENS4_14ComposedLayoutINS4_7SwizzleILi2ELi4ELi3EEENS4_18smem_ptr_flag_bitsILi8EEENSS_INS5_IJNSA_ILi8EEESH_EEENS5_IJSH_SC_EEEEEEEvNS4_8identityES10_S1A_vS1B_EENS_8epilogue10collective18CollectiveEpilogueINS1D_23Sm100TmaWarpSpecializedILi4ELi2ELi32ELb0ELb0EEEJNS5_IJSH_SG_SH_EEENS5_IJNSS_ISH_SC_EENSS_INS5_IJNSA_ILi32EEESB_EEENS5_IJSC_SF_EEEEEEEEaSJ_aSJ_NS1D_6fusion15FusionCallbacksIS1H_NS1P_17LinearCombinationIaiaiLNS_15FloatRoundStyleE2EEES1I_S1O_JEEENS4_5SM1004TMEM4LOAD26SM100_TMEM_LOAD_32dp32b32xENS4_13SM90_TMA_LOADENS11_INS12_ILi1ELi4ELi3EEES15_NSS_INS5_IJS16_S1K_EEENS5_IJS1K_SC_EEEEEEENS4_39AutoVectorizingCopyWithAssumedAlignmentILi128EEENS4_14SM90_TMA_STOREES24_S26_S26_EEEvvEEEEvNT_6ParamsE --------------------------
	.section	.nv.shared._ZN7cutlass13device_kernelINS_4gemm6kernel13GemmUniversalIN4cute5tupleIJiiiiEEENS1_10collective13CollectiveMmaINS1_35MainloopSm100TmaUmmaWarpSpecializedILi3ELi2ELi4ENS5_IJNS4_1CILi2EEENSA_ILi1EEESC_EEEEENS5_IJNSA_ILi128EEENSA_ILi256EEENSA_ILi64EEEEEEaNS5_IJlSC_lEEEaSJ_NS4_8TiledMMAINS4_8MMA_AtomIJNS4_21SM100_MMA_S8_2x1SM_SSIaaiLi128ELi256ELNS4_4UMMA5MajorE0ELSO_0ELNSN_8SaturateE0EEEEEENS4_6LayoutINS5_IJSC_SC_SC_EEENS5_IJNSA_ILi0EEESU_SU_EEEEENS5_IJNS4_10UnderscoreESX_SX_EEEEENS4_18SM100_TMA_2SM_LOADENS4_14ComposedLayoutINS4_7SwizzleILi2ELi4ELi3EEENS4_18smem_ptr_flag_bitsILi8EEENSS_INS5_IJNSA_ILi8EEESH_EEENS5_IJSH_SC_EEEEEEEvNS4_8identityES10_S1A_vS1B_EENS_8epilogue10collective18CollectiveEpilogueINS1D_23Sm100TmaWarpSpecializedILi4ELi2ELi32ELb0ELb0EEEJNS5_IJSH_SG_SH_EEENS5_IJNSS_ISH_SC_EENSS_INS5_IJNSA_ILi32EEESB_EEENS5_IJSC_SF_EEEEEEEEaSJ_aSJ_NS1D_6fusion15FusionCallbacksIS1H_NS1P_17LinearCombinationIaiaiLNS_15FloatRoundStyleE2EEES1I_S1O_JEEENS4_5SM1004TMEM4LOAD26SM100_TMEM_LOAD_32dp32b32xENS4_13SM90_TMA_LOADENS11_INS12_ILi1ELi4ELi3EEES15_NSS_INS5_IJS16_S1K_EEENS5_IJS1K_SC_EEEEEEENS4_39AutoVectorizingCopyWithAssumedAlignmentILi128EEENS4_14SM90_TMA_STOREES24_S26_S26_EEEvvEEEEvNT_6ParamsE,"aw",@nobits
	.sectionflags	@""
	.align	16
	.zero		1024


//--------------------- .nv.shared.reserved.0     --------------------------
	.section	.nv.shared.reserved.0,"aw",@nobits
	.weak		__nv_reservedSMEM_offset_0_alias
	.size		__nv_reservedSMEM_offset_0_alias, 0, 64
	.other		__nv_reservedSMEM_offset_0_alias,@"STO_CUDA_RESERVED_SHARED STV_DEFAULT"
__nv_reservedSMEM_offset_0_alias:
	.zero		0
.nv.shared.reserved.0:
	.zero		64
	.weak		__nv_reservedSMEM_tcgen05_partition
	.type		__nv_reservedSMEM_tcgen05_partition,@object
	.size		__nv_reservedSMEM_tcgen05_partition,(.L_0 - __nv_reservedSMEM_tcgen05_partition)
__nv_reservedSMEM_tcgen05_partition:
	.zero		32
.L_0:


//--------------------- .nv.global                --------------------------
	.section	.nv.global,"aw",@nobits
.nv.global:
	.type		_ZN40_INTERNAL_a0e6f487_4_k_cu_5b5b9476_103674cute1_E,@object
	.size		_ZN40_INTERNAL_a0e6f487_4_k_cu_5b5b9476_103674cute1_E,(_ZN40_INTERNAL_a0e6f487_4_k_cu_5b5b9476_103674cuda3std3__45__cpo6cbeginE - _ZN40_INTERNAL_a0e6f487_4_k_cu_5b5b9476_103674cute1_E)
_ZN40_INTERNAL_a0e6f487_4_k_cu_5b5b9476_103674cute1_E:
	.zero		1
	.type		_ZN40_INTERNAL_a0e6f487_4_k_cu_5b5b9476_103674cuda3std3__45__cpo6cbeginE,@object
	.size		_ZN40_INTERNAL_a0e6f487_4_k_cu_5b5b9476_103674cuda3std3__45__cpo6cbeginE,(_ZN40_INTERNAL_a0e6f487_4_k_cu_5b5b9476_103674cuda3std3__48in_placeE - _ZN40_INTERNAL_a0e6f487_4_k_cu_5b5b9476_103674cuda3std3__45__cpo6cbeginE)
_ZN40_INTERNAL_a0e6f487_4_k_cu_5b5b9476_103674cuda3std3__45__cpo6cbeginE:
	.zero		1
	.type		_ZN40_INTERNAL_a0e6f487_4_k_cu_5b5b9476_103674cuda3std3__48in_placeE,@object
	.size		_ZN40_INTERNAL_a0e6f487_4_k_cu_5b5b9476_103674cuda3std3__48in_placeE,(_ZN40_INTERNAL_a0e6f487_4_k_cu_5b5b9476_103674cuda3std6ranges3__45__cpo9iter_moveE - _ZN40_INTERNAL_a0e6f487_4_k_cu_5b5b9476_103674cuda3std3__48in_placeE)
_ZN40_INTERNAL_a0e6f487_4_k_cu_5b5b9476_103674cuda3std3__48in_placeE:
	.zero		1
	.type		_ZN40_INTERNAL_a0e6f487_4_k_cu_5b5b9476_103674cuda3std6ranges3__45__cpo9iter_moveE,@object
	.size		_ZN40_INTERNAL_a0e6f487_4_k_cu_5b5b9476_103674cuda3std6ranges3__45__cpo9iter_moveE,(_ZN40_INTERNAL_a0e6f487_4_k_cu_5b5b9476_103674cuda3std3__45__cpo5beginE - _ZN40_INTERNAL_a0e6f487_4_k_cu_5b5b9476_103674cuda3std6ranges3__45__cpo9iter_moveE)
_ZN40_INTERNAL_a0e6f487_4_k_cu_5b5b9476_103674cuda3std6ranges3__45__cpo9iter_moveE:
	.zero		1
	.type		_ZN40_INTERNAL_a0e6f487_4_k_cu_5b5b9476_103674cuda3std3__45__cpo5beginE,@object
	.size		_ZN40_INTERNAL_a0e6f487_4_k_cu_5b5b9476_103674cuda3std3__45__cpo5beginE,(_ZN40_INTERNAL_a0e6f487_4_k_cu_5b5b9476_103674cuda3std3__442_GLOBAL__N__a0e6f487_4_k_cu_5b5b9476_103676ignoreE - _ZN40_INTERNAL_a0e6f487_4_k_cu_5b5b9476_103674cuda3std3__45__cpo5beginE)
_ZN40_INTERNAL_a0e6f487_4_k_cu_5b5b9476_103674cuda3std3__45__cpo5beginE:
	.zero		1
	.type		_ZN40_INTERNAL_a0e6f487_4_k_cu_5b5b9476_103674cuda3std3__442_GLOBAL__N__a0e6f487_4_k_cu_5b5b9476_103676ignoreE,@object
	.size		_ZN40_INTERNAL_a0e6f487_4_k_cu_5b5b9476_103674cuda3std3__442_GLOBAL__N__a0e6f487_4_k_cu_5b5b9476_103676ignoreE,(_ZN40_INTERNAL_a0e6f487_4_k_cu_5b5b9476_103674cute7productE - _ZN40_INTERNAL_a0e6f487_4_k_cu_5b5b9476_103674cuda3std3__442_GLOBAL__N__a0e6f487_4_k_cu_5b5b9476_103676ignoreE)
_ZN40_INTERNAL_a0e6f487_4_k_cu_5b5b9476_103674cuda3std3__442_GLOBAL__N__a0e6f487_4_k_cu_5b5b9476_103676ignoreE:
	.zero		1
	.type		_ZN40_INTERNAL_a0e6f487_4_k_cu_5b5b9476_103674cute7productE,@object
	.size		_ZN40_INTERNAL_a0e6f487_4_k_cu_5b5b9476_103674cute7productE,(_ZN40_INTERNAL_a0e6f487_4_k_cu_5b5b9476_103674cuda3std3__45__cpo3endE - _ZN40_INTERNAL_a0e6f487_4_k_cu_5b5b9476_103674cute7productE)
_ZN40_INTERNAL_a0e6f487_4_k_cu_5b5b9476_103674cute7productE:
	.zero		1
	.type		_ZN40_INTERNAL_a0e6f487_4_k_cu_5b5b9476_103674cuda3std3__45__cpo3endE,@object
	.size		_ZN40_INTERNAL_a0e6f487_4_k_cu_5b5b9476_103674cuda3std3__45__cpo3endE,(_ZN40_INTERNAL_a0e6f487_4_k_cu_5b5b9476_103674cuda3std3__419piecewise_constructE - _ZN40_INTERNAL_a0e6f487_4_k_cu_5b5b9476_103674cuda3std3__45__cpo3endE)
_ZN40_INTERNAL_a0e6f487_4_k_cu_5b5b9476_103674cuda3std3__45__cpo3endE:
	.zero		1
	.type		_ZN40_INTERNAL_a0e6f487_4_k_cu_5b5b9476_103674cuda3std3__419piecewise_constructE,@object
	.size		_ZN40_INTERNAL_a0e6f487_4_k_cu_5b5b9476_103674cuda3std3__419piecewise_constructE,(_ZN40_INTERNAL_a0e6f487_4_k_cu_5b5b9476_103674cuda3std3__45__cpo4cendE - _ZN40_INTERNAL_a0e6f487_4_k_cu_5b5b9476_103674cuda3std3__419piecewise_constructE)
_ZN40_INTERNAL_a0e6f487_4_k_cu_5b5b9476_103674cuda3std3__419piecewise_constructE:
	.zero		1
	.type		_ZN40_INTERNAL_a0e6f487_4_k_cu_5b5b9476_103674cuda3std3__45__cpo4cendE,@object
	.size		_ZN40_INTERNAL_a0e6f487_4_k_cu_5b5b9476_103674cuda3std3__45__cpo4cendE,(_ZN40_INTERNAL_a0e6f487_4_k_cu_5b5b9476_103674cuda3std6ranges3__45__cpo4swapE - _ZN40_INTERNAL_a0e6f487_4_k_cu_5b5b9476_103674cuda3std3__45__cpo4cendE)
_ZN40_INTERNAL_a0e6f487_4_k_cu_5b5b9476_103674cuda3std3__45__cpo4cendE:
	.zero		1
	.type		_ZN40_INTERNAL_a0e6f487_4_k_cu_5b5b9476_103674cuda3std6ranges3__45__cpo4swapE,@object
	.size		_ZN40_INTERNAL_a0e6f487_4_k_cu_5b5b9476_103674cuda3std6ranges3__45__cpo4swapE,(.L_11 - _ZN40_INTERNAL_a0e6f487_4_k_cu_5b5b9476_103674cuda3std6ranges3__45__cpo4swapE)
_ZN40_INTERNAL_a0e6f487_4_k_cu_5b5b9476_103674cuda3std6ranges3__45__cpo4swapE:
	.zero		1
.L_11:


//--------------------- .nv.constant0._ZN7cutlass13device_kernelINS_4gemm6kernel13GemmUniversalIN4cute5tupleIJiiiiEEENS1_10collective13CollectiveMmaINS1_35MainloopSm100TmaUmmaWarpSpecializedILi3ELi2ELi4ENS5_IJNS4_1CILi2EEENSA_ILi1EEESC_EEEEENS5_IJNSA_ILi128EEENSA_ILi256EEENSA_ILi64EEEEEEaNS5_IJlSC_lEEEaSJ_NS4_8TiledMMAINS4_8MMA_AtomIJNS4_21SM100_MMA_S8_2x1SM_SSIaaiLi128ELi256ELNS4_4UMMA5MajorE0ELSO_0ELNSN_8SaturateE0EEEEEENS4_6LayoutINS5_IJSC_SC_SC_EEENS5_IJNSA_ILi0EEESU_SU_EEEEENS5_IJNS4_10UnderscoreESX_SX_EEEEENS4_18SM100_TMA_2SM_LOADENS4_14ComposedLayoutINS4_7SwizzleILi2ELi4ELi3EEENS4_18smem_ptr_flag_bitsILi8EEENSS_INS5_IJNSA_ILi8EEESH_EEENS5_IJSH_SC_EEEEEEEvNS4_8identityES10_S1A_vS1B_EENS_8epilogue10collective18CollectiveEpilogueINS1D_23Sm100TmaWarpSpecializedILi4ELi2ELi32ELb0ELb0EEEJNS5_IJSH_SG_SH_EEENS5_IJNSS_ISH_SC_EENSS_INS5_IJNSA_ILi32EEESB_EEENS5_IJSC_SF_EEEEEEEEaSJ_aSJ_NS1D_6fusion15FusionCallbacksIS1H_NS1P_17LinearCombinationIaiaiLNS_15FloatRoundStyleE2EEES1I_S1O_JEEENS4_5SM1004TMEM4LOAD26SM100_TMEM_LOAD_32dp32b32xENS4_13SM90_TMA_LOADENS11_INS12_ILi1ELi4ELi3EEES15_NSS_INS5_IJS16_S1K_EEENS5_IJS1K_SC_EEEEEEENS4_39AutoVectorizingCopyWithAssumedAlignmentILi128EEENS4_14SM90_TMA_STOREES24_S26_S26_EEEvvEEEEvNT_6ParamsE --------------------------
	.section	.nv.constant0._ZN7cutlass13device_kernelINS_4gemm6kernel13GemmUniversalIN4cute5tupleIJiiiiEEENS1_10collective13CollectiveMmaINS1_35MainloopSm100TmaUmmaWarpSpecializedILi3ELi2ELi4ENS5_IJNS4_1CILi2EEENSA_ILi1EEESC_EEEEENS5_IJNSA_ILi128EEENSA_ILi256EEENSA_ILi64EEEEEEaNS5_IJlSC_lEEEaSJ_NS4_8TiledMMAINS4_8MMA_AtomIJNS4_21SM100_MMA_S8_2x1SM_SSIaaiLi128ELi256ELNS4_4UMMA5MajorE0ELSO_0ELNSN_8SaturateE0EEEEEENS4_6LayoutINS5_IJSC_SC_SC_EEENS5_IJNSA_ILi0EEESU_SU_EEEEENS5_IJNS4_10UnderscoreESX_SX_EEEEENS4_18SM100_TMA_2SM_LOADENS4_14ComposedLayoutINS4_7SwizzleILi2ELi4ELi3EEENS4_18smem_ptr_flag_bitsILi8EEENSS_INS5_IJNSA_ILi8EEESH_EEENS5_IJSH_SC_EEEEEEEvNS4_8identityES10_S1A_vS1B_EENS_8epilogue10collective18CollectiveEpilogueINS1D_23Sm100TmaWarpSpecializedILi4ELi2ELi32ELb0ELb0EEEJNS5_IJSH_SG_SH_EEENS5_IJNSS_ISH_SC_EENSS_INS5_IJNSA_ILi32EEESB_EEENS5_IJSC_SF_EEEEEEEEaSJ_aSJ_NS1D_6fusion15FusionCallbacksIS1H_NS1P_17LinearCombinationIaiaiLNS_15FloatRoundStyleE2EEES1I_S1O_JEEENS4_5SM1004TMEM4LOAD26SM100_TMEM_LOAD_32dp32b32xENS4_13SM90_TMA_LOADENS11_INS12_ILi1ELi4ELi3EEES15_NSS_INS5_IJS16_S1K_EEENS5_IJS1K_SC_EEEEEEENS4_39AutoVectorizingCopyWithAssumedAlignmentILi128EEENS4_14SM90_TMA_STOREES24_S26_S26_EEEvvEEEEvNT_6ParamsE,"a",@progbits
	.sectionflags	@""
	.align	4
.nv.constant0._ZN7cutlass13device_kernelINS_4gemm6kernel13GemmUniversalIN4cute5tupleIJiiiiEEENS1_10collective13CollectiveMmaINS1_35MainloopSm100TmaUmmaWarpSpecializedILi3ELi2ELi4ENS5_IJNS4_1CILi2EEENSA_ILi1EEESC_EEEEENS5_IJNSA_ILi128EEENSA_ILi256EEENSA_ILi64EEEEEEaNS5_IJlSC_lEEEaSJ_NS4_8TiledMMAINS4_8MMA_AtomIJNS4_21SM100_MMA_S8_2x1SM_SSIaaiLi128ELi256ELNS4_4UMMA5MajorE0ELSO_0ELNSN_8SaturateE0EEEEEENS4_6LayoutINS5_IJSC_SC_SC_EEENS5_IJNSA_ILi0EEESU_SU_EEEEENS5_IJNS4_10UnderscoreESX_SX_EEEEENS4_18SM100_TMA_2SM_LOADENS4_14ComposedLayoutINS4_7SwizzleILi2ELi4ELi3EEENS4_18smem_ptr_flag_bitsILi8EEENSS_INS5_IJNSA_ILi8EEESH_EEENS5_IJSH_SC_EEEEEEEvNS4_8identityES10_S1A_vS1B_EENS_8epilogue10collective18CollectiveEpilogueINS1D_23Sm100TmaWarpSpecializedILi4ELi2ELi32ELb0ELb0EEEJNS5_IJSH_SG_SH_EEENS5_IJNSS_ISH_SC_EENSS_INS5_IJNSA_ILi32EEESB_EEENS5_IJSC_SF_EEEEEEEEaSJ_aSJ_NS1D_6fusion15FusionCallbacksIS1H_NS1P_17LinearCombinationIaiaiLNS_15FloatRoundStyleE2EEES1I_S1O_JEEENS4_5SM1004TMEM4LOAD26SM100_TMEM_LOAD_32dp32b32xENS4_13SM90_TMA_LOADENS11_INS12_ILi1ELi4ELi3EEES15_NSS_INS5_IJS16_S1K_EEENS5_IJS1K_SC_EEEEEEENS4_39AutoVectorizingCopyWithAssumedAlignmentILi128EEENS4_14SM90_TMA_STOREES24_S26_S26_EEEvvEEEEvNT_6ParamsE:
	.zero		2944


//--------------------- SYMBOLS --------------------------

	.type		.nv.reservedSmem.offset0,@object
	.size		.nv.reservedSmem.offset0,0x4
	.type		.nv.reservedSmem.cap,@object
	.size		.nv.reservedSmem.cap,0x4
	.type		__assertfail,@function
